	.target	sm_90a

	.elftype	@"ET_EXEC"


//--------------------- .note.nv.tkinfo           --------------------------
	.section	.note.nv.tkinfo,"",@"SHT_NOTE"
	.sectionflags	@"SHF_NOTE_NV_TKINFO"
	.tkinfo
        /*0018*/ 	.word	0x00000002
        /*0030*/ 	.string	""
        /*0030*/ 	.string	"ptxas"
        /*0030*/ 	.string	"Cuda compilation tools, release 13.0, V13.0.88"
        /*0030*/ 	.string	"Build cuda_13.0.r13.0/compiler.36424714_0"
        /*0030*/ 	.string	"-arch sm_90a -m 64 "



//--------------------- .note.nv.cuinfo           --------------------------
	.section	.note.nv.cuinfo,"",@"SHT_NOTE"
	.sectionflags	@"SHF_NOTE_NV_CUINFO"
        /*0018*/ 	.short	0x0002
        /*001a*/ 	.short	0x005a
        /*001c*/ 	.short	0x0082
	.zero		2


//--------------------- .nv.info                  --------------------------
	.section	.nv.info,"",@"SHT_CUDA_INFO"
	.align	4


	//----- nvinfo : EIATTR_REGCOUNT
	.align		4
        /*0000*/ 	.byte	0x04, 0x2f
        /*0002*/ 	.short	(.L_15 - .L_14)
	.align		4
.L_14:
        /*0004*/ 	.word	index@(_ZN7cutlass13device_kernelINS_4gemm6kernel13GemmUniversalIN4cute5tupleIJiiiiEEENS1_10collective13CollectiveMmaINS1_34MainloopSm90TmaGmmaWarpSpecializedILi7ENS5_IJNS4_1CILi4EEESB_NSA_ILi1EEEEEENS1_32KernelTmaWarpSpecializedPingpongEEENS5_IJNSA_ILi64EEESG_SG_EEENS_10tfloat32_tENS5_IJlSC_lEEESI_SJ_NS4_8TiledMMAINS4_8MMA_AtomIJNS4_4SM904GMMA29MMA_64x64x8_F32TF32TF32_SS_TNILNSN_7ScaleInE1ELSP_1EEEEEENS4_6LayoutINS5_IJSC_SC_SC_EEENS5_IJNSA_ILi0EEESU_SU_EEEEENS5_IJNS4_10UnderscoreESX_SX_EEEEENS4_23SM90_TMA_LOAD_MULTICASTENS4_14ComposedLayoutINS4_7SwizzleILi3ELi4ELi3EEENS4_18smem_ptr_flag_bitsILi32EEENSS_INS5_IJNSA_ILi8EEENSA_ILi32EEEEEENS5_IJS17_SC_EEEEEEEvNS4_8identityES10_S1B_vS1C_EENS_8epilogue10collective6detail29Sm90TmaWarpSpecializedAdapterINS1F_15DefaultEpilogueISI_SJ_SJ_NS1E_6thread17LinearCombinationISI_Li1EffLNS1J_9ScaleType4KindE0ELNS_15FloatRoundStyleE2ESI_EENS1_15EpilogueDefaultEEEEEvvEEEEvNT_6ParamsE)
        /*0008*/ 	.word	0x000000a8


	//----- nvinfo : EIATTR_FRAME_SIZE
	.align		4
.L_15:
        /*000c*/ 	.byte	0x04, 0x11
        /*000e*/ 	.short	(.L_17 - .L_16)
	.align		4
.L_16:
        /*0010*/ 	.word	index@(_ZN7cutlass13device_kernelINS_4gemm6kernel13GemmUniversalIN4cute5tupleIJiiiiEEENS1_10collective13CollectiveMmaINS1_34MainloopSm90TmaGmmaWarpSpecializedILi7ENS5_IJNS4_1CILi4EEESB_NSA_ILi1EEEEEENS1_32KernelTmaWarpSpecializedPingpongEEENS5_IJNSA_ILi64EEESG_SG_EEENS_10tfloat32_tENS5_IJlSC_lEEESI_SJ_NS4_8TiledMMAINS4_8MMA_AtomIJNS4_4SM904GMMA29MMA_64x64x8_F32TF32TF32_SS_TNILNSN_7ScaleInE1ELSP_1EEEEEENS4_6LayoutINS5_IJSC_SC_SC_EEENS5_IJNSA_ILi0EEESU_SU_EEEEENS5_IJNS4_10UnderscoreESX_SX_EEEEENS4_23SM90_TMA_LOAD_MULTICASTENS4_14ComposedLayoutINS4_7SwizzleILi3ELi4ELi3EEENS4_18smem_ptr_flag_bitsILi32EEENSS_INS5_IJNSA_ILi8EEENSA_ILi32EEEEEENS5_IJS17_SC_EEEEEEEvNS4_8identityES10_S1B_vS1C_EENS_8epilogue10collective6detail29Sm90TmaWarpSpecializedAdapterINS1F_15DefaultEpilogueISI_SJ_SJ_NS1E_6thread17LinearCombinationISI_Li1EffLNS1J_9ScaleType4KindE0ELNS_15FloatRoundStyleE2ESI_EENS1_15EpilogueDefaultEEEEEvvEEEEvNT_6ParamsE)
        /*0014*/ 	.word	0x00000008


	//----- nvinfo : EIATTR_MIN_STACK_SIZE
	.align		4
.L_17:
        /*0018*/ 	.byte	0x04, 0x12
        /*001a*/ 	.short	(.L_19 - .L_18)
	.align		4
.L_18:
        /*001c*/ 	.word	index@(_ZN7cutlass13device_kernelINS_4gemm6kernel13GemmUniversalIN4cute5tupleIJiiiiEEENS1_10collective13CollectiveMmaINS1_34MainloopSm90TmaGmmaWarpSpecializedILi7ENS5_IJNS4_1CILi4EEESB_NSA_ILi1EEEEEENS1_32KernelTmaWarpSpecializedPingpongEEENS5_IJNSA_ILi64EEESG_SG_EEENS_10tfloat32_tENS5_IJlSC_lEEESI_SJ_NS4_8TiledMMAINS4_8MMA_AtomIJNS4_4SM904GMMA29MMA_64x64x8_F32TF32TF32_SS_TNILNSN_7ScaleInE1ELSP_1EEEEEENS4_6LayoutINS5_IJSC_SC_SC_EEENS5_IJNSA_ILi0EEESU_SU_EEEEENS5_IJNS4_10UnderscoreESX_SX_EEEEENS4_23SM90_TMA_LOAD_MULTICASTENS4_14ComposedLayoutINS4_7SwizzleILi3ELi4ELi3EEENS4_18smem_ptr_flag_bitsILi32EEENSS_INS5_IJNSA_ILi8EEENSA_ILi32EEEEEENS5_IJS17_SC_EEEEEEEvNS4_8identityES10_S1B_vS1C_EENS_8epilogue10collective6detail29Sm90TmaWarpSpecializedAdapterINS1F_15DefaultEpilogueISI_SJ_SJ_NS1E_6thread17LinearCombinationISI_Li1EffLNS1J_9ScaleType4KindE0ELNS_15FloatRoundStyleE2ESI_EENS1_15EpilogueDefaultEEEEEvvEEEEvNT_6ParamsE)
        /*0020*/ 	.word	0x00000008
.L_19:


//--------------------- .nv.compat                --------------------------
	.section	.nv.compat,"",@"SHT_CUDA_COMPAT_INFO"
	.align	4
        /*0000*/ 	.byte	0x02, 0x09, 0x01, 0x00, 0x02, 0x02, 0x04, 0x00, 0x02, 0x05, 0x05, 0x00, 0x03, 0x07, 0x01, 0x01
        /*0010*/ 	.byte	0x02, 0x03, 0x01, 0x00, 0x02, 0x06, 0x01, 0x00, 0x04, 0x0b, 0x08, 0x00, 0x00, 0x00, 0x00, 0x00
        /*0020*/ 	.byte	0x00, 0x00, 0x00, 0x00


//--------------------- .nv.info._ZN7cutlass13device_kernelINS_4gemm6kernel13GemmUniversalIN4cute5tupleIJiiiiEEENS1_10collective13CollectiveMmaINS1_34MainloopSm90TmaGmmaWarpSpecializedILi7ENS5_IJNS4_1CILi4EEESB_NSA_ILi1EEEEEENS1_32KernelTmaWarpSpecializedPingpongEEENS5_IJNSA_ILi64EEESG_SG_EEENS_10tfloat32_tENS5_IJlSC_lEEESI_SJ_NS4_8TiledMMAINS4_8MMA_AtomIJNS4_4SM904GMMA29MMA_64x64x8_F32TF32TF32_SS_TNILNSN_7ScaleInE1ELSP_1EEEEEENS4_6LayoutINS5_IJSC_SC_SC_EEENS5_IJNSA_ILi0EEESU_SU_EEEEENS5_IJNS4_10UnderscoreESX_SX_EEEEENS4_23SM90_TMA_LOAD_MULTICASTENS4_14ComposedLayoutINS4_7SwizzleILi3ELi4ELi3EEENS4_18smem_ptr_flag_bitsILi32EEENSS_INS5_IJNSA_ILi8EEENSA_ILi32EEEEEENS5_IJS17_SC_EEEEEEEvNS4_8identityES10_S1B_vS1C_EENS_8epilogue10collective6detail29Sm90TmaWarpSpecializedAdapterINS1F_15DefaultEpilogueISI_SJ_SJ_NS1E_6thread17LinearCombinationISI_Li1EffLNS1J_9ScaleType4KindE0ELNS_15FloatRoundStyleE2ESI_EENS1_15EpilogueDefaultEEEEEvvEEEEvNT_6ParamsE --------------------------
	.section	.nv.info._ZN7cutlass13device_kernelINS_4gemm6kernel13GemmUniversalIN4cute5tupleIJiiiiEEENS1_10collective13CollectiveMmaINS1_34MainloopSm90TmaGmmaWarpSpecializedILi7ENS5_IJNS4_1CILi4EEESB_NSA_ILi1EEEEEENS1_32KernelTmaWarpSpecializedPingpongEEENS5_IJNSA_ILi64EEESG_SG_EEENS_10tfloat32_tENS5_IJlSC_lEEESI_SJ_NS4_8TiledMMAINS4_8MMA_AtomIJNS4_4SM904GMMA29MMA_64x64x8_F32TF32TF32_SS_TNILNSN_7ScaleInE1ELSP_1EEEEEENS4_6LayoutINS5_IJSC_SC_SC_EEENS5_IJNSA_ILi0EEESU_SU_EEEEENS5_IJNS4_10UnderscoreESX_SX_EEEEENS4_23SM90_TMA_LOAD_MULTICASTENS4_14ComposedLayoutINS4_7SwizzleILi3ELi4ELi3EEENS4_18smem_ptr_flag_bitsILi32EEENSS_INS5_IJNSA_ILi8EEENSA_ILi32EEEEEENS5_IJS17_SC_EEEEEEEvNS4_8identityES10_S1B_vS1C_EENS_8epilogue10collective6detail29Sm90TmaWarpSpecializedAdapterINS1F_15DefaultEpilogueISI_SJ_SJ_NS1E_6thread17LinearCombinationISI_Li1EffLNS1J_9ScaleType4KindE0ELNS_15FloatRoundStyleE2ESI_EENS1_15EpilogueDefaultEEEEEvvEEEEvNT_6ParamsE,"",@"SHT_CUDA_INFO"
	.sectionflags	@""
	.align	4


	//----- nvinfo : EIATTR_CUDA_API_VERSION
	.align		4
        /*0000*/ 	.byte	0x04, 0x37
        /*0002*/ 	.short	(.L_21 - .L_20)
.L_20:
        /*0004*/ 	.word	0x00000082


	//----- nvinfo : EIATTR_KPARAM_INFO
	.align		4
.L_21:
        /*0008*/ 	.byte	0x04, 0x17
        /*000a*/ 	.short	(.L_23 - .L_22)
.L_22:
        /*000c*/ 	.word	0x00000000
        /*0010*/ 	.short	0x0000
        /*0012*/ 	.short	0x0070
        /*0014*/ 	.byte	0x00, 0xf0, 0x01, 0x10


	//----- nvinfo : EIATTR_SPARSE_MMA_MASK
	.align		4
.L_23:
        /*0018*/ 	.byte	0x03, 0x50
        /*001a*/ 	.short	0x0000


	//----- nvinfo : EIATTR_MAXREG_COUNT
	.align		4
        /*001c*/ 	.byte	0x03, 0x1b
        /*001e*/ 	.short	0x00a8


	//----- nvinfo : EIATTR_NUM_BARRIERS
	.align		4
        /*0020*/ 	.byte	0x02, 0x4c
        /*0022*/ 	.byte	0x01
	.zero		1


	//----- nvinfo : EIATTR_EXTERNS
	.align		4
        /*0024*/ 	.byte	0x04, 0x0f
        /*0026*/ 	.short	(.L_25 - .L_24)


	//   ....[0]....
	.align		4
.L_24:
        /*0028*/ 	.word	index@(__assertfail)


	//----- nvinfo : EIATTR_ANNOTATIONS
	.align		4
.L_25:
        /*002c*/ 	.byte	0x04, 0x55
        /*002e*/ 	.short	(.L_27 - .L_26)


	//   ....[0]....
.L_26:
        /*0030*/ 	.word	0x00000001
        /*0034*/ 	.byte	0x30, 0x0e, 0x00, 0x00, 0x01, 0x00, 0x00, 0x00, 0x00, 0x15, 0x00, 0x00, 0x01, 0x00, 0x00, 0x00
        /*0044*/ 	.byte	0xc0, 0x49, 0x00, 0x00, 0x01, 0x00, 0x00, 0x00, 0x10, 0x58, 0x00, 0x00


	//----- nvinfo : EIATTR_MERCURY_ISA_VERSION
	.align		4
.L_27:
        /*0050*/ 	.byte	0x03, 0x5f
        /*0052*/ 	.short	0x0101


	//----- nvinfo : EIATTR_INT_WARP_WIDE_INSTR_OFFSETS
	.align		4
        /*0054*/ 	.byte	0x04, 0x31
        /*0056*/ 	.short	(.L_29 - .L_28)


	//   ....[0]....
.L_28:
        /*0058*/ 	.word	0x00000560


	//   ....[1]....
        /*005c*/ 	.word	0x00000600


	//   ....[2]....
        /*0060*/ 	.word	0x00000620


	//   ....[3]....
        /*0064*/ 	.word	0x00000630


	//   ....[4]....
        /*0068*/ 	.word	0x00000680


	//   ....[5]....
        /*006c*/ 	.word	0x000006a0


	//   ....[6]....
        /*0070*/ 	.word	0x000007f0


	//   ....[7]....
        /*0074*/ 	.word	0x00000830


	//----- nvinfo : EIATTR_COOP_GROUP_MASK_REGIDS
	.align		4
.L_29:
        /*0078*/ 	.byte	0x04, 0x29
        /*007a*/ 	.short	(.L_31 - .L_30)


	//   ....[0]....
.L_30:
        /*007c*/ 	.word	0xffffffff


	//   ....[1]....
        /*0080*/ 	.word	0xffffffff


	//   ....[2]....
        /*0084*/ 	.word	0xffffffff


	//   ....[3]....
        /*0088*/ 	.word	0xffffffff


	//   ....[4]....
        /*008c*/ 	.word	0xffffffff


	//   ....[5]....
        /*0090*/ 	.word	0xffffffff


	//   ....[6]....
        /*0094*/ 	.word	0xffffffff


	//----- nvinfo : EIATTR_COOP_GROUP_INSTR_OFFSETS
	.align		4
.L_31:
        /*0098*/ 	.byte	0x04, 0x28
        /*009a*/ 	.short	(.L_33 - .L_32)


	//   ....[0]....
.L_32:
        /*009c*/ 	.word	0x00000070


	//   ....[1]....
        /*00a0*/ 	.word	0x00000080


	//   ....[2]....
        /*00a4*/ 	.word	0x00000140


	//   ....[3]....
        /*00a8*/ 	.word	0x00000330


	//   ....[4]....
        /*00ac*/ 	.word	0x00000370


	//   ....[5]....
        /*00b0*/ 	.word	0x000003b0


	//   ....[6]....
        /*00b4*/ 	.word	0x000009e0


	//----- nvinfo : EIATTR_REG_RECONFIG
	.align		4
.L_33:
        /*00b8*/ 	.byte	0x01, 0x54
	.zero		2


	//----- nvinfo : EIATTR_SYSCALL_OFFSETS
	.align		4
        /*00bc*/ 	.byte	0x04, 0x46
        /*00be*/ 	.short	(.L_35 - .L_34)


	//   ....[0]....
.L_34:
        /*00c0*/ 	.word	0x000019f0


	//----- nvinfo : EIATTR_MBARRIER_INSTR_OFFSETS
	.align		4
.L_35:
        /*00c4*/ 	.byte	0x04, 0x39
        /*00c6*/ 	.short	(.L_37 - .L_36)


	//   ....[0]....
.L_36:
        /*00c8*/ 	.word	0x00000240
        /*00cc*/ 	.word	0x000000ff
        /*00d0*/ 	.word	0x00000000
        /*00d4*/ 	.short	0x0100
        /*00d6*/ 	.byte	0x08
	.zero		1


	//   ....[1]....
        /*00d8*/ 	.word	0x00000250
        /*00dc*/ 	.word	0x000000ff
        /*00e0*/ 	.word	0x00000038
        /*00e4*/ 	.short	0x0100
        /*00e6*/ 	.byte	0x08
	.zero		1


	//   ....[2]....
        /*00e8*/ 	.word	0x00000260
        /*00ec*/ 	.word	0x000000ff
        /*00f0*/ 	.word	0x00000008
        /*00f4*/ 	.short	0x0100
        /*00f6*/ 	.byte	0x08
	.zero		1


	//   ....[3]....
        /*00f8*/ 	.word	0x00000270
        /*00fc*/ 	.word	0x000000ff
        /*0100*/ 	.word	0x00000040
        /*0104*/ 	.short	0x0100
        /*0106*/ 	.byte	0x08
	.zero		1


	//   ....[4]....
        /*0108*/ 	.word	0x00000280
        /*010c*/ 	.word	0x000000ff
        /*0110*/ 	.word	0x00000010
        /*0114*/ 	.short	0x0100
        /*0116*/ 	.byte	0x08
	.zero		1


	//   ....[5]....
        /*0118*/ 	.word	0x00000290
        /*011c*/ 	.word	0x000000ff
        /*0120*/ 	.word	0x00000048
        /*0124*/ 	.short	0x0100
        /*0126*/ 	.byte	0x08
	.zero		1


	//   ....[6]....
        /*0128*/ 	.word	0x000002a0
        /*012c*/ 	.word	0x000000ff
        /*0130*/ 	.word	0x00000018
        /*0134*/ 	.short	0x0100
        /*0136*/ 	.byte	0x08
	.zero		1


	//   ....[7]....
        /*0138*/ 	.word	0x000002b0
        /*013c*/ 	.word	0x000000ff
        /*0140*/ 	.word	0x00000050
        /*0144*/ 	.short	0x0100
        /*0146*/ 	.byte	0x08
	.zero		1


	//   ....[8]....
        /*0148*/ 	.word	0x000002c0
        /*014c*/ 	.word	0x000000ff
        /*0150*/ 	.word	0x00000020
        /*0154*/ 	.short	0x0100
        /*0156*/ 	.byte	0x08
	.zero		1


	//   ....[9]....
        /*0158*/ 	.word	0x000002d0
        /*015c*/ 	.word	0x000000ff
        /*0160*/ 	.word	0x00000058
        /*0164*/ 	.short	0x0100
        /*0166*/ 	.byte	0x08
	.zero		1


	//   ....[10]....
        /*0168*/ 	.word	0x000002e0
        /*016c*/ 	.word	0x000000ff
        /*0170*/ 	.word	0x00000028
        /*0174*/ 	.short	0x0100
        /*0176*/ 	.byte	0x08
	.zero		1


	//   ....[11]....
        /*0178*/ 	.word	0x000002f0
        /*017c*/ 	.word	0x000000ff
        /*0180*/ 	.word	0x00000060
        /*0184*/ 	.short	0x0100
        /*0186*/ 	.byte	0x08
	.zero		1


	//   ....[12]....
        /*0188*/ 	.word	0x00000300
        /*018c*/ 	.word	0x000000ff
        /*0190*/ 	.word	0x00000030
        /*0194*/ 	.short	0x0100
        /*0196*/ 	.byte	0x08
	.zero		1


	//   ....[13]....
        /*0198*/ 	.word	0x00000310
        /*019c*/ 	.word	0x000000ff
        /*01a0*/ 	.word	0x00000068
        /*01a4*/ 	.short	0x0100
        /*01a6*/ 	.byte	0x08
	.zero		1


	//   ....[14]....
        /*01a8*/ 	.word	0x00000860
        /*01ac*/ 	.word	0x000000ff
        /*01b0*/ 	.word	0x000000a0
        /*01b4*/ 	.short	0x0100
        /*01b6*/ 	.byte	0x08
	.zero		1


	//   ....[15]....
        /*01b8*/ 	.word	0x00000900
        /*01bc*/ 	.word	0x000000ff
        /*01c0*/ 	.word	0x000000a8
        /*01c4*/ 	.short	0x0100
        /*01c6*/ 	.byte	0x08
	.zero		1


	//   ....[16]....
        /*01c8*/ 	.word	0x00000960
        /*01cc*/ 	.word	0x000000ff
        /*01d0*/ 	.word	0x00000080
        /*01d4*/ 	.short	0x0100
        /*01d6*/ 	.byte	0x09
	.zero		1


	//   ....[17]....
        /*01d8*/ 	.word	0x00000970
        /*01dc*/ 	.word	0x000000ff
        /*01e0*/ 	.word	0x00000088
        /*01e4*/ 	.short	0x0100
        /*01e6*/ 	.byte	0x09
	.zero		1


	//   ....[18]....
        /*01e8*/ 	.word	0x00000980
        /*01ec*/ 	.word	0x000000ff
        /*01f0*/ 	.word	0x00000090
        /*01f4*/ 	.short	0x0100
        /*01f6*/ 	.byte	0x09
	.zero		1


	//   ....[19]....
        /*01f8*/ 	.word	0x00000990
        /*01fc*/ 	.word	0x000000ff
        /*0200*/ 	.word	0x00000098
        /*0204*/ 	.short	0x0100
        /*0206*/ 	.byte	0x09
	.zero		1


	//   ....[20]....
        /*0208*/ 	.word	0x000018b0
        /*020c*/ 	.word	0x000000ff
        /*0210*/ 	.word	0xfffffff8
        /*0214*/ 	.short	0x010a
        /*0216*/ 	.byte	0x2b
	.zero		1


	//   ....[21]....
        /*0218*/ 	.word	0x00001a70
        /*021c*/ 	.word	0x00000003
        /*0220*/ 	.word	0x00000000
        /*0224*/ 	.short	0x010a
        /*0226*/ 	.byte	0x3f
	.zero		1


	//   ....[22]....
        /*0228*/ 	.word	0x00001ab0
        /*022c*/ 	.word	0x00000003
        /*0230*/ 	.word	0x00000000
        /*0234*/ 	.short	0x010a
        /*0236*/ 	.byte	0x3f
	.zero		1


	//   ....[23]....
        /*0238*/ 	.word	0x00001f70
        /*023c*/ 	.word	0x000000ff
        /*0240*/ 	.word	0x00000000
        /*0244*/ 	.short	0x010a
        /*0246*/ 	.byte	0x04
	.zero		1


	//   ....[24]....
        /*0248*/ 	.word	0x00001fb0
        /*024c*/ 	.word	0x000000ff
        /*0250*/ 	.word	0x00000000
        /*0254*/ 	.short	0x010a
        /*0256*/ 	.byte	0x04
	.zero		1


	//   ....[25]....
        /*0258*/ 	.word	0x000023d0
        /*025c*/ 	.word	0x00000005
        /*0260*/ 	.word	0x00000000
        /*0264*/ 	.short	0x0101
        /*0266*/ 	.byte	0x3f
	.zero		1


	//   ....[26]....
        /*0268*/ 	.word	0x000024e0
        /*026c*/ 	.word	0x00000003
        /*0270*/ 	.word	0x00000000
        /*0274*/ 	.short	0x0101
        /*0276*/ 	.byte	0x30
	.zero		1


	//   ....[27]....
        /*0278*/ 	.word	0x00002610
        /*027c*/ 	.word	0x00000000
        /*0280*/ 	.word	0x00000000
        /*0284*/ 	.short	0x0101
        /*0286*/ 	.byte	0x3f
	.zero		1


	//   ....[28]....
        /*0288*/ 	.word	0x00002690
        /*028c*/ 	.word	0x000000ff
        /*0290*/ 	.word	0x00000008
        /*0294*/ 	.short	0x010a
        /*0296*/ 	.byte	0x2b
	.zero		1


	//   ....[29]....
        /*0298*/ 	.word	0x00004a00
        /*029c*/ 	.word	0x00000000
        /*02a0*/ 	.word	0x00000000
        /*02a4*/ 	.short	0x0101
        /*02a6*/ 	.byte	0x30
	.zero		1


	//   ....[30]....
        /*02a8*/ 	.word	0x00005470
        /*02ac*/ 	.word	0x0000000b
        /*02b0*/ 	.word	0x00000038
        /*02b4*/ 	.short	0x010a
        /*02b6*/ 	.byte	0x3f
	.zero		1


	//   ....[31]....
        /*02b8*/ 	.word	0x00005970
        /*02bc*/ 	.word	0x00000006
        /*02c0*/ 	.word	0x000000a8
        /*02c4*/ 	.short	0x0101
        /*02c6*/ 	.byte	0x3f
	.zero		1


	//   ....[32]....
        /*02c8*/ 	.word	0x00006080
        /*02cc*/ 	.word	0x00000007
        /*02d0*/ 	.word	0x00000000
        /*02d4*/ 	.short	0x010a
        /*02d6*/ 	.byte	0x3f
	.zero		1


	//   ....[33]....
        /*02d8*/ 	.word	0x00006100
        /*02dc*/ 	.word	0x00000006
        /*02e0*/ 	.word	0x00000000
        /*02e4*/ 	.short	0x010a
        /*02e6*/ 	.byte	0x3f
	.zero		1


	//   ....[34]....
        /*02e8*/ 	.word	0x00006190
        /*02ec*/ 	.word	0x00000007
        /*02f0*/ 	.word	0x00000000
        /*02f4*/ 	.short	0x010a
        /*02f6*/ 	.byte	0x3f
	.zero		1


	//   ....[35]....
        /*02f8*/ 	.word	0x00006220
        /*02fc*/ 	.word	0x00000006
        /*0300*/ 	.word	0x00000000
        /*0304*/ 	.short	0x010a
        /*0306*/ 	.byte	0x3f
	.zero		1


	//   ....[36]....
        /*0308*/ 	.word	0x000062b0
        /*030c*/ 	.word	0x00000007
        /*0310*/ 	.word	0x00000000
        /*0314*/ 	.short	0x010a
        /*0316*/ 	.byte	0x3f
	.zero		1


	//   ....[37]....
        /*0318*/ 	.word	0x00006340
        /*031c*/ 	.word	0x00000006
        /*0320*/ 	.word	0x00000000
        /*0324*/ 	.short	0x010a
        /*0326*/ 	.byte	0x3f
	.zero		1


	//   ....[38]....
        /*0328*/ 	.word	0x000063d0
        /*032c*/ 	.word	0x00000005
        /*0330*/ 	.word	0x00000000
        /*0334*/ 	.short	0x010a
        /*0336*/ 	.byte	0x3f
	.zero		1


	//   ....[39]....
        /*0338*/ 	.word	0x00006440
        /*033c*/ 	.word	0x00000003
        /*0340*/ 	.word	0xfffffff8
        /*0344*/ 	.short	0x010a
        /*0346*/ 	.byte	0x3f
	.zero		1


	//   ....[40]....
        /*0348*/ 	.word	0x00006490
        /*034c*/ 	.word	0x00000003
        /*0350*/ 	.word	0x00000000
        /*0354*/ 	.short	0x010a
        /*0356*/ 	.byte	0x3f
	.zero		1


	//   ....[41]....
        /*0358*/ 	.word	0x000064f0
        /*035c*/ 	.word	0x00000005
        /*0360*/ 	.word	0x00000000
        /*0364*/ 	.short	0x010a
        /*0366*/ 	.byte	0x3f
	.zero		1


	//   ....[42]....
        /*0368*/ 	.word	0x00006550
        /*036c*/ 	.word	0x00000003
        /*0370*/ 	.word	0x00000008
        /*0374*/ 	.short	0x010a
        /*0376*/ 	.byte	0x3f
	.zero		1


	//   ....[43]....
        /*0378*/ 	.word	0x00006620
        /*037c*/ 	.word	0x0000000b
        /*0380*/ 	.word	0x00000038
        /*0384*/ 	.short	0x010a
        /*0386*/ 	.byte	0x3f
	.zero		1


	//   ....[44]....
        /*0388*/ 	.word	0x000066f0
        /*038c*/ 	.word	0x00000007
        /*0390*/ 	.word	0x00000000
        /*0394*/ 	.short	0x010a
        /*0396*/ 	.byte	0x3f
	.zero		1


	//   ....[45]....
        /*0398*/ 	.word	0x00006740
        /*039c*/ 	.word	0x00000006
        /*03a0*/ 	.word	0x00000000
        /*03a4*/ 	.short	0x010a
        /*03a6*/ 	.byte	0x3f
	.zero		1


	//   ....[46]....
        /*03a8*/ 	.word	0x00006790
        /*03ac*/ 	.word	0x00000007
        /*03b0*/ 	.word	0x00000000
        /*03b4*/ 	.short	0x010a
        /*03b6*/ 	.byte	0x3f
	.zero		1


	//   ....[47]....
        /*03b8*/ 	.word	0x000067e0
        /*03bc*/ 	.word	0x00000006
        /*03c0*/ 	.word	0x00000000
        /*03c4*/ 	.short	0x010a
        /*03c6*/ 	.byte	0x3f
	.zero		1


	//   ....[48]....
        /*03c8*/ 	.word	0x00006830
        /*03cc*/ 	.word	0x00000007
        /*03d0*/ 	.word	0x00000000
        /*03d4*/ 	.short	0x010a
        /*03d6*/ 	.byte	0x3f
	.zero		1


	//   ....[49]....
        /*03d8*/ 	.word	0x00006880
        /*03dc*/ 	.word	0x00000006
        /*03e0*/ 	.word	0x00000000
        /*03e4*/ 	.short	0x010a
        /*03e6*/ 	.byte	0x3f
	.zero		1


	//----- nvinfo : EIATTR_NUM_MBARRIERS
	.align		4
.L_37:
        /*03e8*/ 	.byte	0x03, 0x38
        /*03ea*/ 	.short	0x0014


	//----- nvinfo : EIATTR_EXIT_INSTR_OFFSETS
	.align		4
        /*03ec*/ 	.byte	0x04, 0x1c
        /*03ee*/ 	.short	(.L_39 - .L_38)


	//   ....[0]....
.L_38:
        /*03f0*/ 	.word	0x00001490


	//   ....[1]....
        /*03f4*/ 	.word	0x000014f0


	//   ....[2]....
        /*03f8*/ 	.word	0x00005040


	//   ....[3]....
        /*03fc*/ 	.word	0x00005070


	//   ....[4]....
        /*0400*/ 	.word	0x00006420


	//----- nvinfo : EIATTR_MAX_THREADS
	.align		4
.L_39:
        /*0404*/ 	.byte	0x04, 0x05
        /*0406*/ 	.short	(.L_41 - .L_40)
.L_40:
        /*0408*/ 	.word	0x00000180
        /*040c*/ 	.word	0x00000001
        /*0410*/ 	.word	0x00000001


	//----- nvinfo : EIATTR_CRS_STACK_SIZE
	.align		4
.L_41:
        /*0414*/ 	.byte	0x04, 0x1e
        /*0416*/ 	.short	(.L_43 - .L_42)
.L_42:
        /*0418*/ 	.word	0x00000000


	//----- nvinfo : EIATTR_CBANK_PARAM_SIZE
	.align		4
.L_43:
        /*041c*/ 	.byte	0x03, 0x19
        /*041e*/ 	.short	0x0470


	//----- nvinfo : EIATTR_PARAM_CBANK
	.align		4
        /*0420*/ 	.byte	0x04, 0x0a
        /*0422*/ 	.short	(.L_45 - .L_44)
	.align		4
.L_44:
        /*0424*/ 	.word	index@(.nv.constant0._ZN7cutlass13device_kernelINS_4gemm6kernel13GemmUniversalIN4cute5tupleIJiiiiEEENS1_10collective13CollectiveMmaINS1_34MainloopSm90TmaGmmaWarpSpecializedILi7ENS5_IJNS4_1CILi4EEESB_NSA_ILi1EEEEEENS1_32KernelTmaWarpSpecializedPingpongEEENS5_IJNSA_ILi64EEESG_SG_EEENS_10tfloat32_tENS5_IJlSC_lEEESI_SJ_NS4_8TiledMMAINS4_8MMA_AtomIJNS4_4SM904GMMA29MMA_64x64x8_F32TF32TF32_SS_TNILNSN_7ScaleInE1ELSP_1EEEEEENS4_6LayoutINS5_IJSC_SC_SC_EEENS5_IJNSA_ILi0EEESU_SU_EEEEENS5_IJNS4_10UnderscoreESX_SX_EEEEENS4_23SM90_TMA_LOAD_MULTICASTENS4_14ComposedLayoutINS4_7SwizzleILi3ELi4ELi3EEENS4_18smem_ptr_flag_bitsILi32EEENSS_INS5_IJNSA_ILi8EEENSA_ILi32EEEEEENS5_IJS17_SC_EEEEEEEvNS4_8identityES10_S1B_vS1C_EENS_8epilogue10collective6detail29Sm90TmaWarpSpecializedAdapterINS1F_15DefaultEpilogueISI_SJ_SJ_NS1E_6thread17LinearCombinationISI_Li1EffLNS1J_9ScaleType4KindE0ELNS_15FloatRoundStyleE2ESI_EENS1_15EpilogueDefaultEEEEEvvEEEEvNT_6ParamsE)
        /*0428*/ 	.short	0x0210
        /*042a*/ 	.short	0x0470


	//----- nvinfo : EIATTR_SW_WAR
	.align		4
.L_45:
        /*042c*/ 	.byte	0x04, 0x36
        /*042e*/ 	.short	(.L_47 - .L_46)
.L_46:
        /*0430*/ 	.word	0x00000008
.L_47:


//--------------------- .nv.callgraph             --------------------------
	.section	.nv.callgraph,"",@"SHT_CUDA_CALLGRAPH"
	.align	4
	.sectionentsize	8
	.align		4
        /*0000*/ 	.word	0x00000000
	.align		4
        /*0004*/ 	.word	0xffffffff
	.align		4
        /*0008*/ 	.word	index@(_ZN7cutlass13device_kernelINS_4gemm6kernel13GemmUniversalIN4cute5tupleIJiiiiEEENS1_10collective13CollectiveMmaINS1_34MainloopSm90TmaGmmaWarpSpecializedILi7ENS5_IJNS4_1CILi4EEESB_NSA_ILi1EEEEEENS1_32KernelTmaWarpSpecializedPingpongEEENS5_IJNSA_ILi64EEESG_SG_EEENS_10tfloat32_tENS5_IJlSC_lEEESI_SJ_NS4_8TiledMMAINS4_8MMA_AtomIJNS4_4SM904GMMA29MMA_64x64x8_F32TF32TF32_SS_TNILNSN_7ScaleInE1ELSP_1EEEEEENS4_6LayoutINS5_IJSC_SC_SC_EEENS5_IJNSA_ILi0EEESU_SU_EEEEENS5_IJNS4_10UnderscoreESX_SX_EEEEENS4_23SM90_TMA_LOAD_MULTICASTENS4_14ComposedLayoutINS4_7SwizzleILi3ELi4ELi3EEENS4_18smem_ptr_flag_bitsILi32EEENSS_INS5_IJNSA_ILi8EEENSA_ILi32EEEEEENS5_IJS17_SC_EEEEEEEvNS4_8identityES10_S1B_vS1C_EENS_8epilogue10collective6detail29Sm90TmaWarpSpecializedAdapterINS1F_15DefaultEpilogueISI_SJ_SJ_NS1E_6thread17LinearCombinationISI_Li1EffLNS1J_9ScaleType4KindE0ELNS_15FloatRoundStyleE2ESI_EENS1_15EpilogueDefaultEEEEEvvEEEEvNT_6ParamsE)
	.align		4
        /*000c*/ 	.word	index@(__assertfail)
	.align		4
        /*0010*/ 	.word	0x00000000
	.align		4
        /*0014*/ 	.word	0xfffffffe
	.align		4
        /*0018*/ 	.word	0x00000000
	.align		4
        /*001c*/ 	.word	0xfffffffd
	.align		4
        /*0020*/ 	.word	0x00000000
	.align		4
        /*0024*/ 	.word	0xfffffffc


//--------------------- .nv.constant4             --------------------------
	.section	.nv.constant4,"a",@progbits
	.align	8
	.align		8
.nv.constant4:
        /*0000*/ 	.dword	__assertfail
	.align		8
        /*0008*/ 	.dword	__unnamed_1
	.align		8
        /*0010*/ 	.dword	_ZN40_INTERNAL_445a1a84_4_k_cu_7c9b9e87_241454cuda3std3__45__cpo5beginE
	.align		8
        /*0018*/ 	.dword	_ZN40_INTERNAL_445a1a84_4_k_cu_7c9b9e87_241454cuda3std3__45__cpo3endE
	.align		8
        /*0020*/ 	.dword	_ZN40_INTERNAL_445a1a84_4_k_cu_7c9b9e87_241454cuda3std3__45__cpo6cbeginE
	.align		8
        /*0028*/ 	.dword	_ZN40_INTERNAL_445a1a84_4_k_cu_7c9b9e87_241454cuda3std3__45__cpo4cendE
	.align		8
        /*0030*/ 	.dword	_ZN40_INTERNAL_445a1a84_4_k_cu_7c9b9e87_241454cuda3std3__442_GLOBAL__N__445a1a84_4_k_cu_7c9b9e87_241456ignoreE
	.align		8
        /*0038*/ 	.dword	_ZN40_INTERNAL_445a1a84_4_k_cu_7c9b9e87_241454cuda3std3__419piecewise_constructE
	.align		8
        /*0040*/ 	.dword	_ZN40_INTERNAL_445a1a84_4_k_cu_7c9b9e87_241454cuda3std3__48in_placeE
	.align		8
        /*0048*/ 	.dword	_ZN40_INTERNAL_445a1a84_4_k_cu_7c9b9e87_241454cuda3std6ranges3__45__cpo4swapE
	.align		8
        /*0050*/ 	.dword	_ZN40_INTERNAL_445a1a84_4_k_cu_7c9b9e87_241454cuda3std6ranges3__45__cpo9iter_moveE
	.align		8
        /*0058*/ 	.dword	_ZN40_INTERNAL_445a1a84_4_k_cu_7c9b9e87_241454cute7productE
	.align		8
        /*0060*/ 	.dword	_ZN40_INTERNAL_445a1a84_4_k_cu_7c9b9e87_241454cute1_E
	.align		8
        /*0068*/ 	.dword	$str$22
	.align		8
        /*0070*/ 	.dword	$str$23


//--------------------- .text._ZN7cutlass13device_kernelINS_4gemm6kernel13GemmUniversalIN4cute5tupleIJiiiiEEENS1_10collective13CollectiveMmaINS1_34MainloopSm90TmaGmmaWarpSpecializedILi7ENS5_IJNS4_1CILi4EEESB_NSA_ILi1EEEEEENS1_32KernelTmaWarpSpecializedPingpongEEENS5_IJNSA_ILi64EEESG_SG_EEENS_10tfloat32_tENS5_IJlSC_lEEESI_SJ_NS4_8TiledMMAINS4_8MMA_AtomIJNS4_4SM904GMMA29MMA_64x64x8_F32TF32TF32_SS_TNILNSN_7ScaleInE1ELSP_1EEEEEENS4_6LayoutINS5_IJSC_SC_SC_EEENS5_IJNSA_ILi0EEESU_SU_EEEEENS5_IJNS4_10UnderscoreESX_SX_EEEEENS4_23SM90_TMA_LOAD_MULTICASTENS4_14ComposedLayoutINS4_7SwizzleILi3ELi4ELi3EEENS4_18smem_ptr_flag_bitsILi32EEENSS_INS5_IJNSA_ILi8EEENSA_ILi32EEEEEENS5_IJS17_SC_EEEEEEEvNS4_8identityES10_S1B_vS1C_EENS_8epilogue10collective6detail29Sm90TmaWarpSpecializedAdapterINS1F_15DefaultEpilogueISI_SJ_SJ_NS1E_6thread17LinearCombinationISI_Li1EffLNS1J_9ScaleType4KindE0ELNS_15FloatRoundStyleE2ESI_EENS1_15EpilogueDefaultEEEEEvvEEEEvNT_6ParamsE --------------------------
	.section	.text._ZN7cutlass13device_kernelINS_4gemm6kernel13GemmUniversalIN4cute5tupleIJiiiiEEENS1_10collective13CollectiveMmaINS1_34MainloopSm90TmaGmmaWarpSpecializedILi7ENS5_IJNS4_1CILi4EEESB_NSA_ILi1EEEEEENS1_32KernelTmaWarpSpecializedPingpongEEENS5_IJNSA_ILi64EEESG_SG_EEENS_10tfloat32_tENS5_IJlSC_lEEESI_SJ_NS4_8TiledMMAINS4_8MMA_AtomIJNS4_4SM904GMMA29MMA_64x64x8_F32TF32TF32_SS_TNILNSN_7ScaleInE1ELSP_1EEEEEENS4_6LayoutINS5_IJSC_SC_SC_EEENS5_IJNSA_ILi0EEESU_SU_EEEEENS5_IJNS4_10UnderscoreESX_SX_EEEEENS4_23SM90_TMA_LOAD_MULTICASTENS4_14ComposedLayoutINS4_7SwizzleILi3ELi4ELi3EEENS4_18smem_ptr_flag_bitsILi32EEENSS_INS5_IJNSA_ILi8EEENSA_ILi32EEEEEENS5_IJS17_SC_EEEEEEEvNS4_8identityES10_S1B_vS1C_EENS_8epilogue10collective6detail29Sm90TmaWarpSpecializedAdapterINS1F_15DefaultEpilogueISI_SJ_SJ_NS1E_6thread17LinearCombinationISI_Li1EffLNS1J_9ScaleType4KindE0ELNS_15FloatRoundStyleE2ESI_EENS1_15EpilogueDefaultEEEEEvvEEEEvNT_6ParamsE,"ax",@progbits
	.align	128
.text._ZN7cutlass13device_kernelINS_4gemm6kernel13GemmUniversalIN4cute5tupleIJiiiiEEENS1_10collective13CollectiveMmaINS1_34MainloopSm90TmaGmmaWarpSpecializedILi7ENS5_IJNS4_1CILi4EEESB_NSA_ILi1EEEEEENS1_32KernelTmaWarpSpecializedPingpongEEENS5_IJNSA_ILi64EEESG_SG_EEENS_10tfloat32_tENS5_IJlSC_lEEESI_SJ_NS4_8TiledMMAINS4_8MMA_AtomIJNS4_4SM904GMMA29MMA_64x64x8_F32TF32TF32_SS_TNILNSN_7ScaleInE1ELSP_1EEEEEENS4_6LayoutINS5_IJSC_SC_SC_EEENS5_IJNSA_ILi0EEESU_SU_EEEEENS5_IJNS4_10UnderscoreESX_SX_EEEEENS4_23SM90_TMA_LOAD_MULTICASTENS4_14ComposedLayoutINS4_7SwizzleILi3ELi4ELi3EEENS4_18smem_ptr_flag_bitsILi32EEENSS_INS5_IJNSA_ILi8EEENSA_ILi32EEEEEENS5_IJS17_SC_EEEEEEEvNS4_8identityES10_S1B_vS1C_EENS_8epilogue10collective6detail29Sm90TmaWarpSpecializedAdapterINS1F_15DefaultEpilogueISI_SJ_SJ_NS1E_6thread17LinearCombinationISI_Li1EffLNS1J_9ScaleType4KindE0ELNS_15FloatRoundStyleE2ESI_EENS1_15EpilogueDefaultEEEEEvvEEEEvNT_6ParamsE:
        .type           _ZN7cutlass13device_kernelINS_4gemm6kernel13GemmUniversalIN4cute5tupleIJiiiiEEENS1_10collective13CollectiveMmaINS1_34MainloopSm90TmaGmmaWarpSpecializedILi7ENS5_IJNS4_1CILi4EEESB_NSA_ILi1EEEEEENS1_32KernelTmaWarpSpecializedPingpongEEENS5_IJNSA_ILi64EEESG_SG_EEENS_10tfloat32_tENS5_IJlSC_lEEESI_SJ_NS4_8TiledMMAINS4_8MMA_AtomIJNS4_4SM904GMMA29MMA_64x64x8_F32TF32TF32_SS_TNILNSN_7ScaleInE1ELSP_1EEEEEENS4_6LayoutINS5_IJSC_SC_SC_EEENS5_IJNSA_ILi0EEESU_SU_EEEEENS5_IJNS4_10UnderscoreESX_SX_EEEEENS4_23SM90_TMA_LOAD_MULTICASTENS4_14ComposedLayoutINS4_7SwizzleILi3ELi4ELi3EEENS4_18smem_ptr_flag_bitsILi32EEENSS_INS5_IJNSA_ILi8EEENSA_ILi32EEEEEENS5_IJS17_SC_EEEEEEEvNS4_8identityES10_S1B_vS1C_EENS_8epilogue10collective6detail29Sm90TmaWarpSpecializedAdapterINS1F_15DefaultEpilogueISI_SJ_SJ_NS1E_6thread17LinearCombinationISI_Li1EffLNS1J_9ScaleType4KindE0ELNS_15FloatRoundStyleE2ESI_EENS1_15EpilogueDefaultEEEEEvvEEEEvNT_6ParamsE,@function
        .size           _ZN7cutlass13device_kernelINS_4gemm6kernel13GemmUniversalIN4cute5tupleIJiiiiEEENS1_10collective13CollectiveMmaINS1_34MainloopSm90TmaGmmaWarpSpecializedILi7ENS5_IJNS4_1CILi4EEESB_NSA_ILi1EEEEEENS1_32KernelTmaWarpSpecializedPingpongEEENS5_IJNSA_ILi64EEESG_SG_EEENS_10tfloat32_tENS5_IJlSC_lEEESI_SJ_NS4_8TiledMMAINS4_8MMA_AtomIJNS4_4SM904GMMA29MMA_64x64x8_F32TF32TF32_SS_TNILNSN_7ScaleInE1ELSP_1EEEEEENS4_6LayoutINS5_IJSC_SC_SC_EEENS5_IJNSA_ILi0EEESU_SU_EEEEENS5_IJNS4_10UnderscoreESX_SX_EEEEENS4_23SM90_TMA_LOAD_MULTICASTENS4_14ComposedLayoutINS4_7SwizzleILi3ELi4ELi3EEENS4_18smem_ptr_flag_bitsILi32EEENSS_INS5_IJNSA_ILi8EEENSA_ILi32EEEEEENS5_IJS17_SC_EEEEEEEvNS4_8identityES10_S1B_vS1C_EENS_8epilogue10collective6detail29Sm90TmaWarpSpecializedAdapterINS1F_15DefaultEpilogueISI_SJ_SJ_NS1E_6thread17LinearCombinationISI_Li1EffLNS1J_9ScaleType4KindE0ELNS_15FloatRoundStyleE2ESI_EENS1_15EpilogueDefaultEEEEEvvEEEEvNT_6ParamsE,(.L_x_145 - _ZN7cutlass13device_kernelINS_4gemm6kernel13GemmUniversalIN4cute5tupleIJiiiiEEENS1_10collective13CollectiveMmaINS1_34MainloopSm90TmaGmmaWarpSpecializedILi7ENS5_IJNS4_1CILi4EEESB_NSA_ILi1EEEEEENS1_32KernelTmaWarpSpecializedPingpongEEENS5_IJNSA_ILi64EEESG_SG_EEENS_10tfloat32_tENS5_IJlSC_lEEESI_SJ_NS4_8TiledMMAINS4_8MMA_AtomIJNS4_4SM904GMMA29MMA_64x64x8_F32TF32TF32_SS_TNILNSN_7ScaleInE1ELSP_1EEEEEENS4_6LayoutINS5_IJSC_SC_SC_EEENS5_IJNSA_ILi0EEESU_SU_EEEEENS5_IJNS4_10UnderscoreESX_SX_EEEEENS4_23SM90_TMA_LOAD_MULTICASTENS4_14ComposedLayoutINS4_7SwizzleILi3ELi4ELi3EEENS4_18smem_ptr_flag_bitsILi32EEENSS_INS5_IJNSA_ILi8EEENSA_ILi32EEEEEENS5_IJS17_SC_EEEEEEEvNS4_8identityES10_S1B_vS1C_EENS_8epilogue10collective6detail29Sm90TmaWarpSpecializedAdapterINS1F_15DefaultEpilogueISI_SJ_SJ_NS1E_6thread17LinearCombinationISI_Li1EffLNS1J_9ScaleType4KindE0ELNS_15FloatRoundStyleE2ESI_EENS1_15EpilogueDefaultEEEEEvvEEEEvNT_6ParamsE)
        .other          _ZN7cutlass13device_kernelINS_4gemm6kernel13GemmUniversalIN4cute5tupleIJiiiiEEENS1_10collective13CollectiveMmaINS1_34MainloopSm90TmaGmmaWarpSpecializedILi7ENS5_IJNS4_1CILi4EEESB_NSA_ILi1EEEEEENS1_32KernelTmaWarpSpecializedPingpongEEENS5_IJNSA_ILi64EEESG_SG_EEENS_10tfloat32_tENS5_IJlSC_lEEESI_SJ_NS4_8TiledMMAINS4_8MMA_AtomIJNS4_4SM904GMMA29MMA_64x64x8_F32TF32TF32_SS_TNILNSN_7ScaleInE1ELSP_1EEEEEENS4_6LayoutINS5_IJSC_SC_SC_EEENS5_IJNSA_ILi0EEESU_SU_EEEEENS5_IJNS4_10UnderscoreESX_SX_EEEEENS4_23SM90_TMA_LOAD_MULTICASTENS4_14ComposedLayoutINS4_7SwizzleILi3ELi4ELi3EEENS4_18smem_ptr_flag_bitsILi32EEENSS_INS5_IJNSA_ILi8EEENSA_ILi32EEEEEENS5_IJS17_SC_EEEEEEEvNS4_8identityES10_S1B_vS1C_EENS_8epilogue10collective6detail29Sm90TmaWarpSpecializedAdapterINS1F_15DefaultEpilogueISI_SJ_SJ_NS1E_6thread17LinearCombinationISI_Li1EffLNS1J_9ScaleType4KindE0ELNS_15FloatRoundStyleE2ESI_EENS1_15EpilogueDefaultEEEEEvvEEEEvNT_6ParamsE,@"STO_CUDA_ENTRY STV_DEFAULT"
_ZN7cutlass13device_kernelINS_4gemm6kernel13GemmUniversalIN4cute5tupleIJiiiiEEENS1_10collective13CollectiveMmaINS1_34MainloopSm90TmaGmmaWarpSpecializedILi7ENS5_IJNS4_1CILi4EEESB_NSA_ILi1EEEEEENS1_32KernelTmaWarpSpecializedPingpongEEENS5_IJNSA_ILi64EEESG_SG_EEENS_10tfloat32_tENS5_IJlSC_lEEESI_SJ_NS4_8TiledMMAINS4_8MMA_AtomIJNS4_4SM904GMMA29MMA_64x64x8_F32TF32TF32_SS_TNILNSN_7ScaleInE1ELSP_1EEEEEENS4_6LayoutINS5_IJSC_SC_SC_EEENS5_IJNSA_ILi0EEESU_SU_EEEEENS5_IJNS4_10UnderscoreESX_SX_EEEEENS4_23SM90_TMA_LOAD_MULTICASTENS4_14ComposedLayoutINS4_7SwizzleILi3ELi4ELi3EEENS4_18smem_ptr_flag_bitsILi32EEENSS_INS5_IJNSA_ILi8EEENSA_ILi32EEEEEENS5_IJS17_SC_EEEEEEEvNS4_8identityES10_S1B_vS1C_EENS_8epilogue10collective6detail29Sm90TmaWarpSpecializedAdapterINS1F_15DefaultEpilogueISI_SJ_SJ_NS1E_6thread17LinearCombinationISI_Li1EffLNS1J_9ScaleType4KindE0ELNS_15FloatRoundStyleE2ESI_EENS1_15EpilogueDefaultEEEEEvvEEEEvNT_6ParamsE:
[----:B------:R-:W0:Y:S02]  /*0000*/  LDC R1, c[0x0][0x28] ;  /* 0x00000a00ff017b82 */ /* 0x000e240000000800 */
[----:B0-----:R-:W-:Y:S01]  /*0010*/  VIADD R1, R1, 0xfffffff8 ;  /* 0xfffffff801017836 */ /* 0x001fe20000000000 */
[----:B------:R-:W0:Y:S01]  /*0020*/  S2R R4, SR_TID.X ;  /* 0x0000000000047919 */ /* 0x000e220000002100 */
[----:B------:R-:W-:Y:S01]  /*0030*/  ELECT P0, URZ, PT ;  /* 0x00000000003f782f */ /* 0x000fe20003800000 */
[----:B------:R-:W-:Y:S01]  /*0040*/  BSSY B0, `(.L_x_0) ;  /* 0x000000f000007945 */ /* 0x000fe20003800000 */
[--C-:B0-----:R-:W-:Y:S02]  /*0050*/  SHF.R.U32.HI R0, RZ, 0x5, R4.reuse ;  /* 0x00000005ff007819 */ /* 0x101fe40000011604 */
[----:B------:R-:W-:-:S03]  /*0060*/  SHF.R.U32.HI R7, RZ, 0x7, R4 ;  /* 0x00000007ff077819 */ /* 0x000fc60000011604 */
[----:B------:R-:W0:Y:S04]  /*0070*/  SHFL.IDX PT, R2, R0, RZ, 0x1f ;  /* 0x00001fff00027589 */ /* 0x000e2800000e0000 */
[----:B------:R1:W2:Y:S01]  /*0080*/  SHFL.IDX PT, R10, R7, RZ, 0x1f ;  /* 0x00001fff070a7589 */ /* 0x0002a200000e0000 */
[----:B0-----:R-:W-:-:S13]  /*0090*/  ISETP.NE.OR P0, PT, R2, RZ, !P0 ;  /* 0x000000ff0200720c */ /* 0x001fda0004705670 */
[----:B-12---:R-:W-:Y:S05]  /*00a0*/  @P0 BRA `(.L_x_1) ;  /* 0x0000000000200947 */ /* 0x006fea0003800000 */
[----:B------:R-:W-:Y:S02]  /*00b0*/  ULDC.64 UR4, c[0x0][0x198] ;  /* 0x0000660000047ab9 */ /* 0x000fe40000000a00 */
[----:B------:R-:W-:Y:S02]  /*00c0*/  UIADD3 UR6, UP0, UR4, 0xf0, URZ ;  /* 0x000000f004067890 */ /* 0x000fe4000ff1e03f */
[----:B------:R-:W-:Y:S02]  /*00d0*/  UIADD3 UR4, UP1, UR4, 0x1f0, URZ ;  /* 0x000001f004047890 */ /* 0x000fe4000ff3e03f */
[----:B------:R-:W-:Y:S02]  /*00e0*/  UIADD3.X UR7, URZ, UR5, URZ, UP0, !UPT ;  /* 0x000000053f077290 */ /* 0x000fe400087fe43f */
[----:B------:R-:W-:-:S07]  /*00f0*/  UIADD3.X UR5, URZ, UR5, URZ, UP1, !UPT ;  /* 0x000000053f057290 */ /* 0x000fce0008ffe43f */
[----:B------:R0:W-:Y:S02]  /*0100*/  UTMACCTL.PF [UR6] ;  /* 0x00000000060079b9 */ /* 0x0001e40008040000 */
[----:B------:R0:W-:Y:S02]  /*0110*/  UTMACCTL.PF [UR4] ;  /* 0x00000000040079b9 */ /* 0x0001e40008040000 */
[----:B0-----:R-:W-:Y:S01]  /*0120*/  NOP ;  /* 0x0000000000007918 */ /* 0x001fe20000000000 */
.L_x_1:
[----:B------:R-:W-:Y:S05]  /*0130*/  BSYNC B0 ;  /* 0x0000000000007941 */ /* 0x000fea0003800000 */
.L_x_0:
[----:B------:R-:W0:Y:S02]  /*0140*/  SHFL.IDX PT, R9, R0, RZ, 0x1f ;  /* 0x00001fff00097589 */ /* 0x000e2400000e0000 */
[----:B0-----:R-:W-:-:S13]  /*0150*/  ISETP.NE.AND P0, PT, R9, RZ, PT ;  /* 0x000000ff0900720c */ /* 0x001fda0003f05270 */
[----:B------:R-:W-:Y:S05]  /*0160*/  @P0 BRA `(.L_x_2) ;  /* 0x0000000000700947 */ /* 0x000fea0003800000 */
[----:B------:R-:W0:Y:S01]  /*0170*/  S2UR UR8, SR_CgaCtaId ;  /* 0x00000000000879c3 */ /* 0x000e220000008800 */
[----:B------:R-:W-:Y:S01]  /*0180*/  UMOV UR4, 0x400 ;  /* 0x0000040000047882 */ /* 0x000fe20000000000 */
[----:B------:R-:W-:Y:S01]  /*0190*/  UMOV UR5, 0x1 ;  /* 0x0000000100057882 */ /* 0x000fe20000000000 */
[----:B------:R-:W-:Y:S01]  /*01a0*/  UMOV UR6, 0x7 ;  /* 0x0000000700067882 */ /* 0x000fe20000000000 */
[----:B------:R-:W-:Y:S01]  /*01b0*/  ELECT P0, URZ, PT ;  /* 0x00000000003f782f */ /* 0x000fe20003800000 */
[----:B------:R-:W-:-:S04]  /*01c0*/  UIADD3 UR6, -UR6, 0x100000, URZ ;  /* 0x0010000006067890 */ /* 0x000fc8000fffe13f */
[----:B------:R-:W-:Y:S02]  /*01d0*/  USHF.L.U32 UR7, UR6, 0xb, URZ ;  /* 0x0000000b06077899 */ /* 0x000fe4000800063f */
[----:B------:R-:W-:Y:S02]  /*01e0*/  USHF.L.U32 UR6, UR6, 0x1, URZ ;  /* 0x0000000106067899 */ /* 0x000fe4000800063f */
[----:B0-----:R-:W-:Y:S02]  /*01f0*/  ULEA UR8, UR8, UR4, 0x18 ;  /* 0x0000000408087291 */ /* 0x001fe4000f8ec03f */
[----:B------:R-:W-:-:S04]  /*0200*/  UIADD3 UR4, -UR5, 0x100000, URZ ;  /* 0x0010000005047890 */ /* 0x000fc8000fffe13f */
[----:B------:R-:W-:Y:S02]  /*0210*/  USHF.L.U32 UR5, UR4, 0xb, URZ ;  /* 0x0000000b04057899 */ /* 0x000fe4000800063f */
[----:B------:R-:W-:Y:S01]  /*0220*/  USHF.L.U32 UR4, UR4, 0x1, URZ ;  /* 0x0000000104047899 */ /* 0x000fe2000800063f */
[----:B------:R-:W0:Y:S11]  /*0230*/  FENCE.VIEW.ASYNC.S ;  /* 0x00000000000073c6 */ /* 0x000e360000000000 */
[----:B0-----:R0:W1:Y:S01]  /*0240*/  SYNCS.EXCH.64 URZ, [UR8], UR4 ;  /* 0x00000004083f75b2 */ /* 0x0010620008000100 */
[----:B------:R0:W2:Y:S01]  /*0250*/  SYNCS.EXCH.64 URZ, [UR8+0x38], UR6 ;  /* 0x00003806083f75b2 */ /* 0x0000a20008000100 */
[----:B------:R0:W3:Y:S01]  /*0260*/  SYNCS.EXCH.64 URZ, [UR8+0x8], UR4 ;  /* 0x00000804083f75b2 */ /* 0x0000e20008000100 */
[----:B------:R0:W4:Y:S01]  /*0270*/  SYNCS.EXCH.64 URZ, [UR8+0x40], UR6 ;  /* 0x00004006083f75b2 */ /* 0x0001220008000100 */
[----:B------:R0:W0:Y:S01]  /*0280*/  SYNCS.EXCH.64 URZ, [UR8+0x10], UR4 ;  /* 0x00001004083f75b2 */ /* 0x0000220008000100 */
        /* <DEDUP_REMOVED lines=9> */
[----:B------:R-:W-:Y:S01]  /*0320*/  NOP ;  /* 0x0000000000007918 */ /* 0x000fe20000000000 */
.L_x_2:
[----:B------:R-:W5:Y:S01]  /*0330*/  SHFL.IDX PT, R6, R0, RZ, 0x1f ;  /* 0x00001fff00067589 */ /* 0x000f6200000e0000 */
[----:B------:R-:W-:Y:S01]  /*0340*/  SHF.R.S32.HI R3, RZ, 0x1f, R4 ;  /* 0x0000001fff037819 */ /* 0x000fe20000011404 */
[----:B------:R-:W1:Y:S01]  /*0350*/  S2UR UR12, SR_CTAID.X ;  /* 0x00000000000c79c3 */ /* 0x000e620000002500 */
[----:B------:R-:W-:Y:S01]  /*0360*/  ELECT P0, URZ, PT ;  /* 0x00000000003f782f */ /* 0x000fe20003800000 */
[----:B------:R2:W3:Y:S01]  /*0370*/  SHFL.IDX PT, R13, R0, RZ, 0x1f ;  /* 0x00001fff000d7589 */ /* 0x0004e200000e0000 */
[----:B------:R-:W-:Y:S01]  /*0380*/  LEA.HI R3, R3, R4, RZ, 0x7 ;  /* 0x0000000403037211 */ /* 0x000fe200078f38ff */
[----:B0-----:R-:W-:Y:S01]  /*0390*/  ULDC UR4, c[0x0][0x150] ;  /* 0x0000540000047ab9 */ /* 0x001fe20000000800 */
[----:B------:R-:W-:Y:S01]  /*03a0*/  ELECT P1, URZ, PT ;  /* 0x00000000003f782f */ /* 0x000fe20003820000 */
[----:B------:R-:W0:Y:S01]  /*03b0*/  SHFL.IDX PT, R17, R7, RZ, 0x1f ;  /* 0x00001fff07117589 */ /* 0x000e2200000e0000 */
[----:B------:R-:W-:Y:S01]  /*03c0*/  LOP3.LUT R3, R3, 0xffffff80, RZ, 0xc0, !PT ;  /* 0xffffff8003037812 */ /* 0x000fe200078ec0ff */
[----:B------:R-:W4:Y:S01]  /*03d0*/  LDC R15, c[0x0][0x144] ;  /* 0x00005100ff0f7b82 */ /* 0x000f220000000800 */
[----:B------:R-:W-:Y:S01]  /*03e0*/  ULDC UR5, c[0x0][0x154] ;  /* 0x0000550000057ab9 */ /* 0x000fe20000000800 */
[----:B--2---:R-:W-:Y:S01]  /*03f0*/  SHF.R.S32.HI R0, RZ, 0x1f, R9 ;  /* 0x0000001fff007819 */ /* 0x004fe20000011409 */
[----:B------:R-:W-:Y:S01]  /*0400*/  UMOV UR11, 0x80 ;  /* 0x00000080000b7882 */ /* 0x000fe20000000000 */
[----:B------:R-:W-:Y:S01]  /*0410*/  IMAD.IADD R5, R4, 0x1, -R3 ;  /* 0x0000000104057824 */ /* 0x000fe200078e0a03 */
[----:B------:R-:W-:Y:S01]  /*0420*/  NOP ;  /* 0x0000000000007918 */ /* 0x000fe20000000000 */
[----:B------:R-:W-:Y:S01]  /*0430*/  LEA.HI R0, R0, R9, RZ, 0x2 ;  /* 0x0000000900007211 */ /* 0x000fe200078f10ff */
[----:B------:R-:W-:Y:S01]  /*0440*/  NOP ;  /* 0x0000000000007918 */ /* 0x000fe20000000000 */
[----:B------:R-:W2:Y:S01]  /*0450*/  LDC R16, c[0x0][0x140] ;  /* 0x00005000ff107b82 */ /* 0x000ea20000000800 */
[----:B------:R-:W-:Y:S01]  /*0460*/  SHF.R.S32.HI R8, RZ, 0x1f, R5 ;  /* 0x0000001fff087819 */ /* 0x000fe20000011405 */
[----:B------:R-:W-:Y:S01]  /*0470*/  VIADD R36, R10, 0xffffffff ;  /* 0xffffffff0a247836 */ /* 0x000fe20000000000 */
[----:B------:R-:W-:Y:S01]  /*0480*/  LOP3.LUT R0, R0, 0x3ffffffc, RZ, 0xc0, !PT ;  /* 0x3ffffffc00007812 */ /* 0x000fe200078ec0ff */
[----:B------:R-:W-:Y:S01]  /*0490*/  IMAD.MOV.U32 R57, RZ, RZ, 0x1 ;  /* 0x00000001ff397424 */ /* 0x000fe200078e00ff */
[----:B------:R-:W-:-:S02]  /*04a0*/  LEA.HI R3, R8, R5, RZ, 0x3 ;  /* 0x0000000508037211 */ /* 0x000fc400078f18ff */
[----:B-----5:R-:W-:Y:S01]  /*04b0*/  ISETP.NE.OR P0, PT, R6, RZ, !P0 ;  /* 0x000000ff0600720c */ /* 0x020fe20004705670 */
[----:B------:R-:W-:Y:S01]  /*04c0*/  IMAD.IADD R9, R9, 0x1, -R0 ;  /* 0x0000000109097824 */ /* 0x000fe200078e0a00 */
[----:B------:R-:W5:Y:S01]  /*04d0*/  S2R R6, SR_CTAID.Y ;  /* 0x0000000000067919 */ /* 0x000f620000002600 */
[--C-:B------:R-:W-:Y:S01]  /*04e0*/  SHF.R.S32.HI R11, RZ, 0x3, R3.reuse ;  /* 0x00000003ff0b7819 */ /* 0x100fe20000011403 */
[----:B------:R-:W0:Y:S01]  /*04f0*/  LDC R21, c[0x0][0x148] ;  /* 0x00005200ff157b82 */ /* 0x000e220000000800 */
[----:B------:R-:W-:Y:S02]  /*0500*/  SHF.R.S32.HI R12, RZ, 0x1f, R3 ;  /* 0x0000001fff0c7819 */ /* 0x000fe40000011403 */
[----:B-1----:R-:W-:Y:S02]  /*0510*/  I2FP.F32.U32 R3, UR12 ;  /* 0x0000000c00037c45 */ /* 0x002fe40008201000 */
[----:B------:R-:W-:Y:S02]  /*0520*/  LEA.HI R12, R12, R11, RZ, 0x2 ;  /* 0x0000000b0c0c7211 */ /* 0x000fe400078f10ff */
[----:B---3--:R-:W-:Y:S01]  /*0530*/  ISETP.NE.OR P1, PT, R13, RZ, !P1 ;  /* 0x000000ff0d00720c */ /* 0x008fe20004f25670 */
[----:B------:R-:W-:Y:S01]  /*0540*/  FMUL R14, R3, UR4 ;  /* 0x00000004030e7c20 */ /* 0x000fe20008400000 */
[----:B------:R-:W-:Y:S01]  /*0550*/  LOP3.LUT R12, R12, 0xfffffffc, RZ, 0xc0, !PT ;  /* 0xfffffffc0c0c7812 */ /* 0x000fe200078ec0ff */
[----:B------:R-:W-:Y:S01]  /*0560*/  VOTEU.ALL UP2, P0 ;  /* 0x00000000003f7886 */ /* 0x000fe20000040000 */
[----:B------:R-:W-:Y:S01]  /*0570*/  SHF.R.S32.HI R3, RZ, 0x1f, R2 ;  /* 0x0000001fff037819 */ /* 0x000fe20000011402 */
[----:B------:R-:W-:Y:S01]  /*0580*/  UMOV UR4, 0x20 ;  /* 0x0000002000047882 */ /* 0x000fe20000000000 */
[----:B--2---:R-:W-:Y:S01]  /*0590*/  ISETP.EQ.U32.AND P2, PT, R16, 0x1, PT ;  /* 0x000000011000780c */ /* 0x004fe20003f42070 */
[----:B------:R-:W-:Y:S01]  /*05a0*/  IMAD.IADD R12, R11, 0x1, -R12 ;  /* 0x000000010b0c7824 */ /* 0x000fe200078e0a0c */
[----:B------:R-:W-:Y:S01]  /*05b0*/  LEA.HI R3, R3, R2, RZ, 0x2 ;  /* 0x0000000203037211 */ /* 0x000fe200078f10ff */
[----:B------:R-:W1:Y:S01]  /*05c0*/  F2I.U32.TRUNC.NTZ R14, R14 ;  /* 0x0000000e000e7305 */ /* 0x000e62000020f000 */
[----:B------:R-:W2:Y:S01]  /*05d0*/  @!UP2 S2UR UR7, SR_CgaCtaId ;  /* 0x000000000007a9c3 */ /* 0x000ea20000008800 */
[----:B------:R-:W-:Y:S01]  /*05e0*/  IMAD R12, R9, 0x4, R12 ;  /* 0x00000004090c7824 */ /* 0x000fe200078e020c */
[----:B------:R-:W-:Y:S01]  /*05f0*/  LOP3.LUT R3, R3, 0xfffffffc, RZ, 0xc0, !PT ;  /* 0xfffffffc03037812 */ /* 0x000fe200078ec0ff */
[----:B------:R-:W-:Y:S01]  /*0600*/  VOTEU.ALL UP3, P1 ;  /* 0x00000000003f7886 */ /* 0x000fe20000860000 */
[----:B------:R-:W-:Y:S01]  /*0610*/  @!UP2 UMOV UR6, 0x400 ;  /* 0x000004000006a882 */ /* 0x000fe20000000000 */
[----:B------:R-:W-:Y:S01]  /*0620*/  VOTEU.ALL UP4, P1 ;  /* 0x00000000003f7886 */ /* 0x000fe20000880000 */
[----:B------:R-:W-:Y:S01]  /*0630*/  VOTEU.ALL UP5, P1 ;  /* 0x00000000003f7886 */ /* 0x000fe200008a0000 */
[----:B------:R-:W-:Y:S01]  /*0640*/  IMAD.IADD R9, R2, 0x1, -R3 ;  /* 0x0000000102097824 */ /* 0x000fe200078e0a03 */
[----:B------:R-:W-:Y:S01]  /*0650*/  SHF.R.S32.HI R3, RZ, 0x1f, R12 ;  /* 0x0000001fff037819 */ /* 0x000fe2000001140c */
[----:B------:R-:W3:Y:S01]  /*0660*/  @!UP3 S2UR UR10, SR_CgaCtaId ;  /* 0x00000000000ab9c3 */ /* 0x000ee20000008800 */
[----:B------:R-:W-:Y:S01]  /*0670*/  @!UP3 UMOV UR9, 0x400 ;  /* 0x000004000009b882 */ /* 0x000fe20000000000 */
[----:B------:R-:W-:Y:S01]  /*0680*/  VOTEU.ALL UP0, P0 ;  /* 0x00000000003f7886 */ /* 0x000fe20000000000 */
[----:B------:R-:W-:Y:S01]  /*0690*/  LEA.HI R3, R3, R12, RZ, 0x2 ;  /* 0x0000000c03037211 */ /* 0x000fe200078f10ff */
[----:B------:R-:W-:Y:S01]  /*06a0*/  VOTEU.ALL UP1, P0 ;  /* 0x00000000003f7886 */ /* 0x000fe20000020000 */
[----:B-----5:R-:W-:Y:S01]  /*06b0*/  I2FP.F32.U32 R0, R6 ;  /* 0x0000000600007245 */ /* 0x020fe20000201000 */
[----:B-1----:R-:W-:Y:S01]  /*06c0*/  IMAD.MOV R14, RZ, RZ, -R14 ;  /* 0x000000ffff0e7224 */ /* 0x002fe200078e0a0e */
[----:B------:R-:W-:Y:S01]  /*06d0*/  LOP3.LUT R11, R3, 0xfffffffc, RZ, 0xc0, !PT ;  /* 0xfffffffc030b7812 */ /* 0x000fe200078ec0ff */
[----:B------:R-:W-:Y:S01]  /*06e0*/  IMAD.SHL.U32 R3, R12, 0x4, RZ ;  /* 0x000000040c037824 */ /* 0x000fe200078e00ff */
[----:B------:R-:W-:Y:S01]  /*06f0*/  LOP3.LUT P0, RZ, R5, 0x7, RZ, 0xc0, !PT ;  /* 0x0000000705ff7812 */ /* 0x000fe2000780c0ff */
[----:B----4-:R-:W-:-:S02]  /*0700*/  IMAD R20, R15, R14, UR12 ;  /* 0x0000000c0f147e24 */ /* 0x010fc4000f8e020e */
[----:B------:R-:W-:Y:S01]  /*0710*/  FMUL R0, R0, UR5 ;  /* 0x0000000500007c20 */ /* 0x000fe20008400000 */
[C---:B------:R-:W-:Y:S01]  /*0720*/  IMAD.IADD R11, R12.reuse, 0x1, -R11 ;  /* 0x000000010c0b7824 */ /* 0x040fe200078e0a0b */
[----:B------:R-:W-:Y:S01]  /*0730*/  LOP3.LUT R56, R12, 0xc, R3, 0x78, !PT ;  /* 0x0000000c0c387812 */ /* 0x000fe200078e7803 */
[----:B------:R-:W-:-:S04]  /*0740*/  @!UP2 UIADD3 UR4, -UR4, 0x100000, URZ ;  /* 0x001000000404a890 */ /* 0x000fc8000fffe13f */
[----:B------:R-:W-:Y:S02]  /*0750*/  @!UP2 USHF.L.U32 UR5, UR4, 0xb, URZ ;  /* 0x0000000b0405a899 */ /* 0x000fe4000800063f */
[----:B------:R-:W-:Y:S01]  /*0760*/  @!UP2 USHF.L.U32 UR4, UR4, 0x1, URZ ;  /* 0x000000010404a899 */ /* 0x000fe2000800063f */
[----:B------:R-:W-:Y:S01]  /*0770*/  ISETP.GE.U32.AND P6, PT, R36, 0x2, PT ;  /* 0x000000022400780c */ /* 0x000fe20003fc6070 */
[----:B--2---:R-:W-:Y:S01]  /*0780*/  @!UP2 ULEA UR8, UR7, UR6, 0x18 ;  /* 0x000000060708a291 */ /* 0x004fe2000f8ec03f */
[----:B------:R-:W-:Y:S01]  /*0790*/  ISETP.NE.AND P4, PT, R11, R20, PT ;  /* 0x000000140b00720c */ /* 0x000fe20003f85270 */
[----:B------:R-:W1:Y:S01]  /*07a0*/  F2I.U32.TRUNC.NTZ R0, R0 ;  /* 0x0000000000007305 */ /* 0x000e62000020f000 */
[----:B------:R-:W-:-:S04]  /*07b0*/  @!UP3 UIADD3 UR6, -UR11, 0x100000, URZ ;  /* 0x001000000b06b890 */ /* 0x000fc8000fffe13f */
[----:B------:R-:W-:Y:S02]  /*07c0*/  @!UP3 USHF.L.U32 UR7, UR6, 0xb, URZ ;  /* 0x0000000b0607b899 */ /* 0x000fe4000800063f */
[----:B------:R-:W-:Y:S01]  /*07d0*/  @!UP3 USHF.L.U32 UR6, UR6, 0x1, URZ ;  /* 0x000000010606b899 */ /* 0x000fe2000800063f */
[----:B------:R-:W-:Y:S01]  /*07e0*/  ISETP.LT.U32.AND P0, PT, R56, 0x10, !P0 ;  /* 0x000000103800780c */ /* 0x000fe20004701070 */
[----:B------:R-:W-:Y:S01]  /*07f0*/  VOTEU.ALL UP2, P1 ;  /* 0x00000000003f7886 */ /* 0x000fe20000840000 */
[----:B0-----:R-:W-:Y:S01]  /*0800*/  R2UR UR43, R17 ;  /* 0x00000000112b72ca */ /* 0x001fe200000e0000 */
[----:B---3--:R-:W-:Y:S01]  /*0810*/  @!UP3 ULEA UR9, UR10, UR9, 0x18 ;  /* 0x000000090a09b291 */ /* 0x008fe2000f8ec03f */
[----:B------:R-:W-:Y:S01]  /*0820*/  ISETP.NE.AND P3, PT, R10, RZ, PT ;  /* 0x000000ff0a00720c */ /* 0x000fe20003f65270 */
[----:B------:R-:W-:Y:S01]  /*0830*/  VOTEU.ALL UP3, P1 ;  /* 0x00000000003f7886 */ /* 0x000fe20000860000 */
[----:B------:R-:W-:Y:S01]  /*0840*/  ISETP.NE.AND P1, PT, R9, 0x3, PT ;  /* 0x000000030900780c */ /* 0x000fe20003f25270 */
[----:B------:R-:W0:Y:S02]  /*0850*/  FENCE.VIEW.ASYNC.S ;  /* 0x00000000000073c6 */ /* 0x000e240000000000 */
[----:B0-----:R0:W2:Y:S01]  /*0860*/  @!UP0 SYNCS.EXCH.64 URZ, [UR8+0xa0], UR4 ;  /* 0x0000a004083f85b2 */ /* 0x0010a20008000100 */
[----:B------:R-:W-:-:S02]  /*0870*/  @P4 SHF.R.S32.HI R3, RZ, 0x1f, R56 ;  /* 0x0000001fff034819 */ /* 0x000fc40000011438 */
[----:B------:R-:W-:Y:S01]  /*0880*/  ISETP.EQ.OR P1, PT, R9, RZ, !P1 ;  /* 0x000000ff0900720c */ /* 0x000fe20004f22670 */
[----:B-1----:R-:W-:Y:S01]  /*0890*/  IMAD.MOV R24, RZ, RZ, -R0 ;  /* 0x000000ffff187224 */ /* 0x002fe200078e0a00 */
[----:B------:R-:W-:Y:S02]  /*08a0*/  @P4 LEA.HI R3, R3, R56, RZ, 0x2 ;  /* 0x0000003803034211 */ /* 0x000fe400078f10ff */
[----:B------:R-:W-:Y:S01]  /*08b0*/  ISETP.EQ.AND P1, PT, R10, RZ, P1 ;  /* 0x000000ff0a00720c */ /* 0x000fe20000f22270 */
[----:B------:R-:W-:Y:S01]  /*08c0*/  IMAD R0, R21, R24, R6 ;  /* 0x0000001815007224 */ /* 0x000fe200078e0206 */
[----:B------:R-:W-:Y:S02]  /*08d0*/  @P4 SHF.R.S32.HI R3, RZ, 0x2, R3 ;  /* 0x00000002ff034819 */ /* 0x000fe40000011403 */
[----:B------:R-:W-:Y:S02]  /*08e0*/  SEL R23, RZ, 0x1, !P1 ;  /* 0x00000001ff177807 */ /* 0x000fe40004800000 */
[----:B------:R-:W-:Y:S01]  /*08f0*/  @P4 ISETP.NE.AND P5, PT, R3, R0, PT ;  /* 0x000000000300420c */ /* 0x000fe20003fa5270 */
[----:B------:R0:W1:Y:S01]  /*0900*/  @!UP1 SYNCS.EXCH.64 URZ, [UR8+0xa8], UR4 ;  /* 0x0000a804083f95b2 */ /* 0x0000620008000100 */
[----:B------:R-:W-:Y:S01]  /*0910*/  NOP ;  /* 0x0000000000007918 */ /* 0x000fe20000000000 */
[----:B------:R-:W-:-:S02]  /*0920*/  SEL R0, RZ, 0x1, !P0 ;  /* 0x00000001ff007807 */ /* 0x000fc40004000000 */
[----:B------:R-:W-:Y:S02]  /*0930*/  @P4 SEL R57, RZ, 0x1, P5 ;  /* 0x00000001ff394807 */ /* 0x000fe40002800000 */
[----:B------:R-:W-:Y:S02]  /*0940*/  SEL R23, R23, 0x2, P6 ;  /* 0x0000000217177807 */ /* 0x000fe40003000000 */
[----:B------:R-:W-:Y:S01]  /*0950*/  LOP3.LUT R57, R57, R0, RZ, 0xc0, !PT ;  /* 0x0000000039397212 */ /* 0x000fe200078ec0ff */
[----:B------:R0:W3:Y:S01]  /*0960*/  @!UP2 SYNCS.EXCH.64 URZ, [UR9+0x80], UR6 ;  /* 0x00008006093fa5b2 */ /* 0x0000e20008000100 */
[----:B------:R0:W4:Y:S01]  /*0970*/  @!UP3 SYNCS.EXCH.64 URZ, [UR9+0x88], UR6 ;  /* 0x00008806093fb5b2 */ /* 0x0001220008000100 */
[----:B------:R0:W0:Y:S01]  /*0980*/  @!UP4 SYNCS.EXCH.64 URZ, [UR9+0x90], UR6 ;  /* 0x00009006093fc5b2 */ /* 0x0000220008000100 */
[----:B------:R0:W0:Y:S01]  /*0990*/  @!UP5 SYNCS.EXCH.64 URZ, [UR9+0x98], UR6 ;  /* 0x00009806093fd5b2 */ /* 0x0000220008000100 */
[----:B------:R-:W-:Y:S01]  /*09a0*/  NOP ;  /* 0x0000000000007918 */ /* 0x000fe20000000000 */
[----:B--2---:R-:W-:Y:S05]  /*09b0*/  @!P2 BRA `(.L_x_3) ;  /* 0x000000000008a947 */ /* 0x004fea0003800000 */
[----:B01-34-:R-:W-:Y:S01]  /*09c0*/  UCGABAR_ARV ;  /* 0x00000000000079c7 */ /* 0x01bfe20008000000 */
[----:B------:R-:W-:Y:S05]  /*09d0*/  BRA `(.L_x_4) ;  /* 0x0000000000047947 */ /* 0x000fea0003800000 */
.L_x_3:
[----:B01-34-:R-:W-:Y:S01]  /*09e0*/  NOP ;  /* 0x0000000000007918 */ /* 0x01bfe20000000000 */
.L_x_4:
[----:B------:R-:W-:Y:S01]  /*09f0*/  ULDC.64 UR4, c[0x0][0x598] ;  /* 0x0001660000047ab9 */ /* 0x000fe20000000a00 */
[----:B------:R-:W-:Y:S01]  /*0a00*/  ULDC.64 UR36, c[0x0][0x208] ;  /* 0x0000820000247ab9 */ /* 0x000fe20000000a00 */
[----:B------:R-:W-:-:S04]  /*0a10*/  ISETP.NE.U32.AND P0, PT, RZ, UR4, PT ;  /* 0x00000004ff007c0c */ /* 0x000fc8000bf05070 */
[----:B------:R-:W-:-:S13]  /*0a20*/  ISETP.NE.AND.EX P0, PT, RZ, UR5, PT, P0 ;  /* 0x00000005ff007c0c */ /* 0x000fda000bf05300 */
[----:B------:R-:W-:Y:S05]  /*0a30*/  @!P0 BRA `(.L_x_5) ;  /* 0x00000000001c8947 */ /* 0x000fea0003800000 */
[----:B------:R-:W0:Y:S02]  /*0a40*/  LDC.64 R2, c[0x0][0x598] ;  /* 0x00016600ff027b82 */ /* 0x000e240000000a00 */
[----:B0-----:R-:W2:Y:S02]  /*0a50*/  LDG.E.64 R2, desc[UR36][R2.64] ;  /* 0x0000002402027981 */ /* 0x001ea4000c1e1b00 */
[----:B--2---:R-:W-:-:S04]  /*0a60*/  ISETP.NE.U32.AND P0, PT, R2, RZ, PT ;  /* 0x000000ff0200720c */ /* 0x004fc80003f05070 */
[----:B------:R-:W-:-:S13]  /*0a70*/  ISETP.NE.AND.EX P0, PT, R3, RZ, PT, P0 ;  /* 0x000000ff0300720c */ /* 0x000fda0003f05300 */
[----:B------:R-:W-:Y:S05]  /*0a80*/  @!P0 BRA `(.L_x_5) ;  /* 0x0000000000088947 */ /* 0x000fea0003800000 */
[----:B------:R0:W5:Y:S01]  /*0a90*/  LD.E R58, desc[UR36][R2.64] ;  /* 0x00000024023a7980 */ /* 0x000162000c101900 */
[----:B------:R-:W-:Y:S05]  /*0aa0*/  BRA `(.L_x_6) ;  /* 0x0000000000247947 */ /* 0x000fea0003800000 */
.L_x_5:
[----:B------:R-:W-:Y:S02]  /*0ab0*/  ULDC.64 UR4, c[0x0][0x588] ;  /* 0x0001620000047ab9 */ /* 0x000fe40000000a00 */
[----:B------:R-:W-:-:S04]  /*0ac0*/  ISETP.NE.U32.AND P0, PT, RZ, UR4, PT ;  /* 0x00000004ff007c0c */ /* 0x000fc8000bf05070 */
[----:B------:R-:W-:-:S13]  /*0ad0*/  ISETP.NE.AND.EX P0, PT, RZ, UR5, PT, P0 ;  /* 0x00000005ff007c0c */ /* 0x000fda000bf05300 */
[----:B------:R-:W-:Y:S05]  /*0ae0*/  @!P0 BRA `(.L_x_7) ;  /* 0x00000000000c8947 */ /* 0x000fea0003800000 */
[----:B------:R-:W0:Y:S02]  /*0af0*/  LDC.64 R58, c[0x0][0x588] ;  /* 0x00016200ff3a7b82 */ /* 0x000e240000000a00 */
[----:B0-----:R1:W5:Y:S01]  /*0b00*/  LDG.E R58, desc[UR36][R58.64] ;  /* 0x000000243a3a7981 */ /* 0x001362000c1e1900 */
[----:B------:R-:W-:Y:S05]  /*0b10*/  BRA `(.L_x_6) ;  /* 0x0000000000087947 */ /* 0x000fea0003800000 */
.L_x_7:
[----:B------:R-:W-:Y:S02]  /*0b20*/  ULDC UR4, c[0x0][0x580] ;  /* 0x0001600000047ab9 */ /* 0x000fe40000000800 */
[----:B------:R-:W-:-:S07]  /*0b30*/  IMAD.U32 R58, RZ, RZ, UR4 ;  /* 0x00000004ff3a7e24 */ /* 0x000fce000f8e00ff */
.L_x_6:
[----:B------:R-:W-:Y:S02]  /*0b40*/  ULDC.64 UR4, c[0x0][0x5a0] ;  /* 0x0001680000047ab9 */ /* 0x000fe40000000a00 */
[----:B------:R-:W-:-:S04]  /*0b50*/  ISETP.NE.U32.AND P0, PT, RZ, UR4, PT ;  /* 0x00000004ff007c0c */ /* 0x000fc8000bf05070 */
[----:B------:R-:W-:-:S13]  /*0b60*/  ISETP.NE.AND.EX P0, PT, RZ, UR5, PT, P0 ;  /* 0x00000005ff007c0c */ /* 0x000fda000bf05300 */
[----:B------:R-:W-:Y:S05]  /*0b70*/  @!P0 BRA `(.L_x_8) ;  /* 0x00000000001c8947 */ /* 0x000fea0003800000 */
[----:B0-----:R-:W0:Y:S02]  /*0b80*/  LDC.64 R2, c[0x0][0x5a0] ;  /* 0x00016800ff027b82 */ /* 0x001e240000000a00 */
[----:B0-----:R-:W2:Y:S02]  /*0b90*/  LDG.E.64 R2, desc[UR36][R2.64] ;  /* 0x0000002402027981 */ /* 0x001ea4000c1e1b00 */
[----:B--2---:R-:W-:-:S04]  /*0ba0*/  ISETP.NE.U32.AND P0, PT, R2, RZ, PT ;  /* 0x000000ff0200720c */ /* 0x004fc80003f05070 */
[----:B------:R-:W-:-:S13]  /*0bb0*/  ISETP.NE.AND.EX P0, PT, R3, RZ, PT, P0 ;  /* 0x000000ff0300720c */ /* 0x000fda0003f05300 */
[----:B------:R-:W-:Y:S05]  /*0bc0*/  @!P0 BRA `(.L_x_8) ;  /* 0x0000000000088947 */ /* 0x000fea0003800000 */
[----:B-1----:R0:W5:Y:S01]  /*0bd0*/  LD.E R59, desc[UR36][R2.64] ;  /* 0x00000024023b7980 */ /* 0x002162000c101900 */
[----:B------:R-:W-:Y:S05]  /*0be0*/  BRA `(.L_x_9) ;  /* 0x0000000000247947 */ /* 0x000fea0003800000 */
.L_x_8:
[----:B------:R-:W-:Y:S02]  /*0bf0*/  ULDC.64 UR4, c[0x0][0x590] ;  /* 0x0001640000047ab9 */ /* 0x000fe40000000a00 */
[----:B------:R-:W-:-:S04]  /*0c00*/  ISETP.NE.U32.AND P0, PT, RZ, UR4, PT ;  /* 0x00000004ff007c0c */ /* 0x000fc8000bf05070 */
[----:B------:R-:W-:-:S13]  /*0c10*/  ISETP.NE.AND.EX P0, PT, RZ, UR5, PT, P0 ;  /* 0x00000005ff007c0c */ /* 0x000fda000bf05300 */
[----:B------:R-:W-:Y:S05]  /*0c20*/  @!P0 BRA `(.L_x_10) ;  /* 0x00000000000c8947 */ /* 0x000fea0003800000 */
[----:B0-----:R-:W1:Y:S02]  /*0c30*/  LDC.64 R2, c[0x0][0x590] ;  /* 0x00016400ff027b82 */ /* 0x001e640000000a00 */
[----:B-1----:R1:W5:Y:S01]  /*0c40*/  LDG.E R59, desc[UR36][R2.64] ;  /* 0x00000024023b7981 */ /* 0x002362000c1e1900 */
[----:B------:R-:W-:Y:S05]  /*0c50*/  BRA `(.L_x_9) ;  /* 0x0000000000087947 */ /* 0x000fea0003800000 */
.L_x_10:
[----:B------:R-:W-:Y:S02]  /*0c60*/  ULDC UR4, c[0x0][0x584] ;  /* 0x0001610000047ab9 */ /* 0x000fe40000000800 */
[----:B-1----:R-:W-:-:S07]  /*0c70*/  IMAD.U32 R59, RZ, RZ, UR4 ;  /* 0x00000004ff3b7e24 */ /* 0x002fce000f8e00ff */
.L_x_9:
[----:B01----:R-:W0:Y:S01]  /*0c80*/  LDC R2, c[0x0][0x65c] ;  /* 0x00019700ff027b82 */ /* 0x003e220000000800 */
[----:B------:R-:W-:Y:S01]  /*0c90*/  ULDC UR6, c[0x0][0x28c] ;  /* 0x0000a30000067ab9 */ /* 0x000fe20000000800 */
[----:B------:R-:W-:Y:S01]  /*0ca0*/  ISETP.NE.AND P0, PT, R10, 0x2, PT ;  /* 0x000000020a00780c */ /* 0x000fe20003f05270 */
[----:B------:R-:W-:Y:S01]  /*0cb0*/  UIADD3 UR6, UR6, 0x3f, URZ ;  /* 0x0000003f06067890 */ /* 0x000fe2000fffe03f */
[----:B------:R-:W-:Y:S01]  /*0cc0*/  IMAD.U32 R10, RZ, RZ, UR12 ;  /* 0x0000000cff0a7e24 */ /* 0x000fe2000f8e00ff */
[----:B------:R-:W-:Y:S01]  /*0cd0*/  UMOV UR38, URZ ;  /* 0x0000003f00267c82 */ /* 0x000fe20008000000 */
[----:B------:R-:W-:Y:S01]  /*0ce0*/  UMOV UR39, URZ ;  /* 0x0000003f00277c82 */ /* 0x000fe20008000000 */
[----:B------:R-:W-:Y:S01]  /*0cf0*/  USHF.R.S32.HI UR7, URZ, 0x1f, UR6 ;  /* 0x0000001f3f077899 */ /* 0x000fe20008011406 */
[----:B------:R-:W-:-:S03]  /*0d00*/  ULDC.64 UR8, c[0x0][0x650] ;  /* 0x0001940000087ab9 */ /* 0x000fc60000000a00 */
[----:B------:R-:W-:-:S04]  /*0d10*/  ULEA.HI UR7, UR7, UR6, URZ, 0x6 ;  /* 0x0000000607077291 */ /* 0x000fc8000f8f303f */
[----:B------:R-:W-:Y:S01]  /*0d20*/  USHF.R.S32.HI UR40, URZ, 0x6, UR7 ;  /* 0x000000063f287899 */ /* 0x000fe20008011407 */
[----:B0-----:R-:W-:-:S13]  /*0d30*/  ISETP.NE.AND P1, PT, R2, 0x1, PT ;  /* 0x000000010200780c */ /* 0x001fda0003f25270 */
[----:B------:R-:W0:Y:S01]  /*0d40*/  @P1 LDC R17, c[0x0][0x10] ;  /* 0x00000400ff111b82 */ /* 0x000e220000000800 */
[----:B------:R-:W-:Y:S02]  /*0d50*/  @P1 IMAD.MOV.U32 R7, RZ, RZ, RZ ;  /* 0x000000ffff071224 */ /* 0x000fe400078e00ff */
[----:B------:R-:W-:-:S05]  /*0d60*/  @P1 IMAD.MOV.U32 R11, RZ, RZ, RZ ;  /* 0x000000ffff0b1224 */ /* 0x000fca00078e00ff */
[----:B------:R-:W1:Y:S01]  /*0d70*/  @!P1 LDC R3, c[0x0][0xc] ;  /* 0x00000300ff039b82 */ /* 0x000e620000000800 */
[----:B------:R-:W-:Y:S01]  /*0d80*/  ULDC UR4, c[0x0][0xc] ;  /* 0x0000030000047ab9 */ /* 0x000fe20000000800 */
[----:B------:R-:W-:Y:S02]  /*0d90*/  ULDC UR5, c[0x0][0x10] ;  /* 0x0000040000057ab9 */ /* 0x000fe40000000800 */
[----:B------:R-:W-:-:S04]  /*0da0*/  UIMAD.WIDE.U32 UR4, UR4, UR5, URZ ;  /* 0x00000005040472a5 */ /* 0x000fc8000f8e003f */
[----:B------:R-:W2:Y:S01]  /*0db0*/  LDC R0, c[0x0][0x14] ;  /* 0x00000500ff007b82 */ /* 0x000ea20000000800 */
[----:B0-----:R-:W-:-:S04]  /*0dc0*/  @P1 IMAD.WIDE.U32 R16, R17, UR12, R6 ;  /* 0x0000000c11101c25 */ /* 0x001fc8000f8e0006 */
[----:B------:R-:W-:Y:S02]  /*0dd0*/  @P1 IMAD.IADD R17, R17, 0x1, R11 ;  /* 0x0000000111111824 */ /* 0x000fe400078e020b */
[----:B------:R-:W-:Y:S02]  /*0de0*/  IMAD.MOV.U32 R11, RZ, RZ, RZ ;  /* 0x000000ffff0b7224 */ /* 0x000fe400078e00ff */
[----:B-1----:R-:W-:-:S04]  /*0df0*/  @!P1 IMAD.WIDE.U32 R10, R6, R3, R10 ;  /* 0x00000003060a9225 */ /* 0x002fc800078e000a */
[----:B------:R-:W-:Y:S02]  /*0e00*/  @!P1 IMAD.MOV.U32 R16, RZ, RZ, R10 ;  /* 0x000000ffff109224 */ /* 0x000fe400078e000a */
[----:B--2---:R-:W-:-:S04]  /*0e10*/  IMAD.WIDE.U32 R12, R0, UR4, RZ ;  /* 0x00000004000c7c25 */ /* 0x004fc8000f8e00ff */
[----:B------:R-:W-:Y:S01]  /*0e20*/  IMAD R3, R0, UR5, RZ ;  /* 0x0000000500037c24 */ /* 0x000fe2000f8e02ff */
[----:B------:R0:W-:Y:S01]  /*0e30*/  STL.64 [R1], R12 ;  /* 0x0000000c01007387 */ /* 0x0001e20000100a00 */
[----:B------:R-:W-:Y:S02]  /*0e40*/  @!P1 IMAD.MOV.U32 R17, RZ, RZ, R11 ;  /* 0x000000ffff119224 */ /* 0x000fe400078e000b */
[----:B------:R-:W-:Y:S01]  /*0e50*/  IMAD.IADD R0, R13, 0x1, R3 ;  /* 0x000000010d007824 */ /* 0x000fe200078e0203 */
[----:B------:R-:W-:Y:S06]  /*0e60*/  @P0 BRA `(.L_x_11) ;  /* 0x0000000000280947 */ /* 0x000fec0003800000 */
[----:B------:R-:W-:Y:S01]  /*0e70*/  UIMAD.WIDE.U32 UR4, UR40, 0x24924925, URZ ;  /* 0x24924925280478a5 */ /* 0x000fe2000f8e003f */
[----:B------:R-:W-:Y:S01]  /*0e80*/  IADD3 R16, P0, R16, R12, RZ ;  /* 0x0000000c10107210 */ /* 0x000fe20007f1e0ff */
[----:B------:R-:W-:Y:S02]  /*0e90*/  UISETP.GE.U32.AND UP0, UPT, UR40, 0x7, UPT ;  /* 0x000000072800788c */ /* 0x000fe4000bf06070 */
[----:B------:R-:W-:Y:S02]  /*0ea0*/  UIADD3 UR4, -UR5, UR40, URZ ;  /* 0x0000002805047290 */ /* 0x000fe4000fffe13f */
[----:B------:R-:W-:Y:S01]  /*0eb0*/  IMAD.X R17, R0, 0x1, R17, P0 ;  /* 0x0000000100117824 */ /* 0x000fe200000e0611 */
[----:B------:R-:W-:Y:S01]  /*0ec0*/  UMOV UR39, URZ ;  /* 0x0000003f00277c82 */ /* 0x000fe20008000000 */
[----:B------:R-:W-:-:S04]  /*0ed0*/  ULEA.HI UR4, UR4, UR5, URZ, 0x1f ;  /* 0x0000000504047291 */ /* 0x000fc8000f8ff83f */
[----:B------:R-:W-:-:S04]  /*0ee0*/  USHF.R.U32.HI UR4, URZ, 0x2, UR4 ;  /* 0x000000023f047899 */ /* 0x000fc80008011604 */
[----:B------:R-:W-:Y:S02]  /*0ef0*/  @UP0 ULOP3.LUT UR39, UR4, 0x1, URZ, 0xc0, !UPT ;  /* 0x0000000104270892 */ /* 0x000fe4000f8ec03f */
[----:B------:R-:W-:-:S12]  /*0f00*/  UIMAD UR38, UR4, -0x7, UR40 ;  /* 0xfffffff9042678a4 */ /* 0x000fd8000f8e0228 */
.L_x_11:
[----:B------:R-:W-:Y:S01]  /*0f10*/  ISETP.GE.U32.AND P0, PT, R16, UR8, PT ;  /* 0x0000000810007c0c */ /* 0x000fe2000bf06070 */
[----:B------:R-:W-:Y:S01]  /*0f20*/  IMAD.MOV.U32 R22, RZ, RZ, -0x1 ;  /* 0xffffffffff167424 */ /* 0x000fe200078e00ff */
[----:B------:R-:W-:Y:S01]  /*0f30*/  PRMT R3, RZ, 0x7610, R3 ;  /* 0x00007610ff037816 */ /* 0x000fe20000000003 */
[----:B------:R-:W-:Y:S01]  /*0f40*/  IMAD.MOV.U32 R18, RZ, RZ, -0x1 ;  /* 0xffffffffff127424 */ /* 0x000fe200078e00ff */
[----:B------:R-:W-:Y:S01]  /*0f50*/  ISETP.GE.U32.AND.EX P0, PT, R17, UR9, PT, P0 ;  /* 0x0000000911007c0c */ /* 0x000fe2000bf06100 */
[----:B------:R-:W-:-:S12]  /*0f60*/  IMAD.MOV.U32 R19, RZ, RZ, -0x1 ;  /* 0xffffffffff137424 */ /* 0x000fd800078e00ff */
[----:B------:R-:W-:Y:S05]  /*0f70*/  @P0 BRA `(.L_x_12) ;  /* 0x0000000400280947 */ /* 0x000fea0003800000 */
[----:B------:R-:W1:Y:S01]  /*0f80*/  LDC.64 R26, c[0x0][0x628] ;  /* 0x00018a00ff1a7b82 */ /* 0x000e620000000a00 */
[----:B------:R-:W-:Y:S02]  /*0f90*/  IMAD.MOV.U32 R10, RZ, RZ, R16 ;  /* 0x000000ffff0a7224 */ /* 0x000fe400078e0010 */
[----:B------:R-:W-:-:S05]  /*0fa0*/  IMAD.MOV.U32 R11, RZ, RZ, R17 ;  /* 0x000000ffff0b7224 */ /* 0x000fca00078e0011 */
[----:B------:R-:W2:Y:S08]  /*0fb0*/  LDC R18, c[0x0][0x630] ;  /* 0x00018c00ff127b82 */ /* 0x000eb00000000800 */
[----:B------:R-:W3:Y:S01]  /*0fc0*/  LDC.64 R28, c[0x0][0x620] ;  /* 0x00018800ff1c7b82 */ /* 0x000ee20000000a00 */
[----:B-1----:R-:W-:-:S04]  /*0fd0*/  ISETP.NE.U32.AND P0, PT, R26, RZ, PT ;  /* 0x000000ff1a00720c */ /* 0x002fc80003f05070 */
[----:B------:R-:W-:-:S13]  /*0fe0*/  ISETP.NE.AND.EX P0, PT, R27, RZ, PT, P0 ;  /* 0x000000ff1b00720c */ /* 0x000fda0003f05300 */
[----:B--23--:R-:W-:Y:S05]  /*0ff0*/  @!P0 BRA `(.L_x_13) ;  /* 0x0000000000288947 */ /* 0x00cfea0003800000 */
[----:B------:R-:W1:Y:S02]  /*1000*/  LDC R3, c[0x0][0x634] ;  /* 0x00018d00ff037b82 */ /* 0x000e640000000800 */
[----:B-1----:R-:W-:-:S05]  /*1010*/  IADD3 R3, P0, R16, R3, RZ ;  /* 0x0000000310037210 */ /* 0x002fca0007f1e0ff */
[----:B------:R-:W-:-:S04]  /*1020*/  IMAD.X R19, RZ, RZ, R17, P0 ;  /* 0x000000ffff137224 */ /* 0x000fc800000e0611 */
[----:B------:R-:W-:-:S04]  /*1030*/  IMAD.WIDE.U32 R10, R19, R26, RZ ;  /* 0x0000001a130a7225 */ /* 0x000fc800078e00ff */
[----:B0-----:R-:W-:-:S04]  /*1040*/  IMAD.WIDE.U32 R12, P0, R3, R27, R10 ;  /* 0x0000001b030c7225 */ /* 0x001fc8000780000a */
[----:B------:R-:W-:-:S04]  /*1050*/  IMAD.WIDE.U32 R10, R3, R26, RZ ;  /* 0x0000001a030a7225 */ /* 0x000fc800078e00ff */
[----:B------:R-:W-:Y:S01]  /*1060*/  IMAD.X R15, RZ, RZ, RZ, P0 ;  /* 0x000000ffff0f7224 */ /* 0x000fe200000e06ff */
[----:B------:R-:W-:Y:S01]  /*1070*/  IADD3 RZ, P0, R11, R12, RZ ;  /* 0x0000000c0bff7210 */ /* 0x000fe20007f1e0ff */
[----:B------:R-:W-:-:S04]  /*1080*/  IMAD.MOV.U32 R14, RZ, RZ, R13 ;  /* 0x000000ffff0e7224 */ /* 0x000fc800078e000d */
[----:B------:R-:W-:-:S08]  /*1090*/  IMAD.WIDE.U32.X R10, R19, R27, R14, P0 ;  /* 0x0000001b130a7225 */ /* 0x000fd000000e040e */
.L_x_13:
[----:B------:R-:W1:Y:S01]  /*10a0*/  LDC.64 R30, c[0x0][0x640] ;  /* 0x00019000ff1e7b82 */ /* 0x000e620000000a00 */
[-CC-:B------:R-:W-:Y:S01]  /*10b0*/  SHF.R.U64 R33, R10, R18.reuse, R11.reuse ;  /* 0x000000120a217219 */ /* 0x180fe2000000120b */
[----:B------:R-:W-:Y:S01]  /*10c0*/  IMAD.MOV.U32 R32, RZ, RZ, 0x1 ;  /* 0x00000001ff207424 */ /* 0x000fe200078e00ff */
[----:B------:R-:W-:Y:S02]  /*10d0*/  SHF.R.U32.HI R3, RZ, R18, R11 ;  /* 0x00000012ff037219 */ /* 0x000fe4000001160b */
[----:B0-----:R-:W-:-:S03]  /*10e0*/  IADD3 R13, P0, RZ, -R33, RZ ;  /* 0x80000021ff0d7210 */ /* 0x001fc60007f1e0ff */
[----:B------:R-:W0:Y:S02]  /*10f0*/  LDC R14, c[0x0][0x618] ;  /* 0x00018600ff0e7b82 */ /* 0x000e240000000800 */
[----:B------:R-:W-:Y:S02]  /*1100*/  IMAD.X R3, RZ, RZ, ~R3, P0 ;  /* 0x000000ffff037224 */ /* 0x000fe400000e0e03 */
[----:B------:R-:W-:-:S04]  /*1110*/  IMAD.WIDE.U32 R10, R13, R28, R16 ;  /* 0x0000001c0d0a7225 */ /* 0x000fc800078e0010 */
[----:B------:R-:W2:Y:S01]  /*1120*/  LDC R15, c[0x0][0x608] ;  /* 0x00018200ff0f7b82 */ /* 0x000ea20000000800 */
[----:B------:R-:W-:-:S04]  /*1130*/  IMAD R12, R3, R28, RZ ;  /* 0x0000001c030c7224 */ /* 0x000fc800078e02ff */
[----:B------:R-:W-:Y:S02]  /*1140*/  IMAD R3, R13, R29, R12 ;  /* 0x0000001d0d037224 */ /* 0x000fe400078e020c */
[----:B------:R-:W-:Y:S01]  /*1150*/  IMAD.MOV.U32 R12, RZ, RZ, -0x1 ;  /* 0xffffffffff0c7424 */ /* 0x000fe200078e00ff */
[----:B------:R-:W3:Y:S01]  /*1160*/  LDC R27, c[0x0][0x658] ;  /* 0x00019600ff1b7b82 */ /* 0x000ee20000000800 */
[----:B------:R-:W-:Y:S01]  /*1170*/  IMAD.IADD R3, R11, 0x1, R3 ;  /* 0x000000010b037824 */ /* 0x000fe200078e0203 */
[----:B-1----:R-:W-:-:S04]  /*1180*/  ISETP.NE.U32.AND P0, PT, R30, RZ, PT ;  /* 0x000000ff1e00720c */ /* 0x002fc80003f05070 */
[----:B------:R-:W-:Y:S02]  /*1190*/  ISETP.NE.AND.EX P0, PT, R31, RZ, PT, P0 ;  /* 0x000000ff1f00720c */ /* 0x000fe40003f05300 */
[----:B------:R-:W1:Y:S01]  /*11a0*/  LDC R26, c[0x0][0x600] ;  /* 0x00018000ff1a7b82 */ /* 0x000e620000000800 */
[-CC-:B0-----:R-:W-:Y:S02]  /*11b0*/  SHF.R.U64 R25, R10, R14.reuse, R3.reuse ;  /* 0x0000000e0a197219 */ /* 0x181fe40000001203 */
[----:B------:R-:W-:-:S05]  /*11c0*/  SHF.R.U32.HI R10, RZ, R14, R3 ;  /* 0x0000000eff0a7219 */ /* 0x000fca0000011603 */
[----:B------:R-:W0:Y:S01]  /*11d0*/  LDC R22, c[0x0][0x648] ;  /* 0x00019200ff167b82 */ /* 0x000e220000000800 */
[-CC-:B--2---:R-:W-:Y:S02]  /*11e0*/  SHF.R.U64 R35, R25, R15.reuse, R10.reuse ;  /* 0x0000000f19237219 */ /* 0x184fe4000000120a */
[----:B------:R-:W-:-:S05]  /*11f0*/  SHF.R.U32.HI R10, RZ, R15, R10 ;  /* 0x0000000fff0a7219 */ /* 0x000fca000001160a */
[----:B------:R-:W2:Y:S01]  /*1200*/  LDC R28, c[0x0][0x638] ;  /* 0x00018e00ff1c7b82 */ /* 0x000ea20000000800 */
[-CC-:B---3--:R-:W-:Y:S02]  /*1210*/  SHF.R.U64 R34, R35, R27.reuse, R10.reuse ;  /* 0x0000001b23227219 */ /* 0x188fe4000000120a */
[-C--:B------:R-:W-:Y:S02]  /*1220*/  SHF.L.U32 R3, R12, R27.reuse, RZ ;  /* 0x0000001b0c037219 */ /* 0x080fe400000006ff */
[----:B------:R-:W-:Y:S01]  /*1230*/  SHF.R.U32.HI R11, RZ, R27, R10 ;  /* 0x0000001bff0b7219 */ /* 0x000fe2000001160a */
[----:B------:R-:W-:Y:S01]  /*1240*/  IMAD.MOV.U32 R10, RZ, RZ, R34 ;  /* 0x000000ffff0a7224 */ /* 0x000fe200078e0022 */
[----:B------:R-:W-:Y:S01]  /*1250*/  LOP3.LUT R18, RZ, R3, RZ, 0x33, !PT ;  /* 0x00000003ff127212 */ /* 0x000fe200078e33ff */
[----:B------:R-:W3:Y:S01]  /*1260*/  LDC R29, c[0x0][0x610] ;  /* 0x00018400ff1d7b82 */ /* 0x000ee20000000800 */
[----:B------:R-:W-:Y:S05]  /*1270*/  @!P0 BRA `(.L_x_14) ;  /* 0x0000000000288947 */ /* 0x000fea0003800000 */
[----:B------:R-:W4:Y:S02]  /*1280*/  LDC R3, c[0x0][0x64c] ;  /* 0x00019300ff037b82 */ /* 0x000f240000000800 */
[----:B----4-:R-:W-:-:S05]  /*1290*/  IADD3 R3, P0, R34, R3, RZ ;  /* 0x0000000322037210 */ /* 0x010fca0007f1e0ff */
[----:B------:R-:W-:-:S04]  /*12a0*/  IMAD.X R19, RZ, RZ, R11, P0 ;  /* 0x000000ffff137224 */ /* 0x000fc800000e060b */
[----:B------:R-:W-:-:S04]  /*12b0*/  IMAD.WIDE.U32 R10, R19, R30, RZ ;  /* 0x0000001e130a7225 */ /* 0x000fc800078e00ff */
[----:B------:R-:W-:-:S04]  /*12c0*/  IMAD.WIDE.U32 R12, P0, R3, R31, R10 ;  /* 0x0000001f030c7225 */ /* 0x000fc8000780000a */
[----:B------:R-:W-:-:S04]  /*12d0*/  IMAD.WIDE.U32 R10, R3, R30, RZ ;  /* 0x0000001e030a7225 */ /* 0x000fc800078e00ff */
[----:B------:R-:W-:Y:S01]  /*12e0*/  IMAD.X R15, RZ, RZ, RZ, P0 ;  /* 0x000000ffff0f7224 */ /* 0x000fe200000e06ff */
[----:B------:R-:W-:Y:S01]  /*12f0*/  IADD3 RZ, P0, R11, R12, RZ ;  /* 0x0000000c0bff7210 */ /* 0x000fe20007f1e0ff */
[----:B------:R-:W-:-:S04]  /*1300*/  IMAD.MOV.U32 R14, RZ, RZ, R13 ;  /* 0x000000ffff0e7224 */ /* 0x000fc800078e000d */
[----:B------:R-:W-:-:S08]  /*1310*/  IMAD.WIDE.U32.X R10, R19, R31, R14, P0 ;  /* 0x0000001f130a7225 */ /* 0x000fd000000e040e */
.L_x_14:
[----:B0-----:R-:W-:Y:S01]  /*1320*/  SHF.R.U64 R7, R10, R22, R11 ;  /* 0x000000160a077219 */ /* 0x001fe2000000120b */
[----:B-1----:R-:W-:Y:S01]  /*1330*/  VIADD R10, R26, 0xffffffff ;  /* 0xffffffff1a0a7836 */ /* 0x002fe20000000000 */
[----:B------:R-:W-:Y:S01]  /*1340*/  SHF.L.U32 R3, R32, R27, RZ ;  /* 0x0000001b20037219 */ /* 0x000fe200000006ff */
[----:B------:R-:W-:Y:S01]  /*1350*/  @P1 IMAD R20, R21, R24, R6 ;  /* 0x0000001815141224 */ /* 0x000fe200078e0206 */
[----:B------:R-:W-:Y:S01]  /*1360*/  LOP3.LUT R18, R35, R18, RZ, 0xc0, !PT ;  /* 0x0000001223127212 */ /* 0x000fe200078ec0ff */
[----:B------:R-:W-:Y:S01]  /*1370*/  IMAD.MOV R11, RZ, RZ, -R7 ;  /* 0x000000ffff0b7224 */ /* 0x000fe200078e0a07 */
[----:B------:R-:W-:Y:S01]  /*1380*/  LOP3.LUT R10, R25, R10, RZ, 0xc0, !PT ;  /* 0x0000000a190a7212 */ /* 0x000fe200078ec0ff */
[----:B------:R-:W-:Y:S02]  /*1390*/  IMAD.MOV.U32 R6, RZ, RZ, 0x1 ;  /* 0x00000001ff067424 */ /* 0x000fe400078e00ff */
[----:B------:R-:W-:Y:S02]  /*13a0*/  IMAD R7, R3, R7, R18 ;  /* 0x0000000703077224 */ /* 0x000fe400078e0212 */
[----:B--2---:R-:W-:-:S02]  /*13b0*/  IMAD R3, R11, R28, R34 ;  /* 0x0000001c0b037224 */ /* 0x004fc400078e0222 */
[----:B---3--:R-:W-:Y:S02]  /*13c0*/  IMAD R22, R7, R29, R20 ;  /* 0x0000001d07167224 */ /* 0x008fe400078e0214 */
[----:B------:R-:W-:Y:S01]  /*13d0*/  IMAD R7, R3, R26, R10 ;  /* 0x0000001a03077224 */ /* 0x000fe200078e020a */
[----:B------:R-:W-:Y:S01]  /*13e0*/  PRMT R3, R6, 0x7610, R3 ;  /* 0x0000761006037816 */ /* 0x000fe20000000003 */
[----:B------:R-:W-:-:S03]  /*13f0*/  IMAD.MOV.U32 R19, RZ, RZ, R33 ;  /* 0x000000ffff137224 */ /* 0x000fc600078e0021 */
[----:B------:R-:W-:Y:S02]  /*1400*/  SEL R18, R7, R22, !P1 ;  /* 0x0000001607127207 */ /* 0x000fe40004800000 */
[----:B------:R-:W-:-:S07]  /*1410*/  SEL R22, R22, R7, !P1 ;  /* 0x0000000716167207 */ /* 0x000fce0004800000 */
.L_x_12:
[----:B------:R-:W-:Y:S05]  /*1420*/  @!P2 BRA `(.L_x_15) ;  /* 0x00000000000ca947 */ /* 0x000fea0003800000 */
[----:B------:R-:W-:Y:S01]  /*1430*/  UCGABAR_WAIT ;  /* 0x0000000000007dc7 */ /* 0x000fe20008000000 */
[----:B------:R-:W-:Y:S01]  /*1440*/  CCTL.IVALL ;  /* 0x00000000ff00798f */ /* 0x000fe20002000000 */
[----:B------:R-:W-:Y:S05]  /*1450*/  BRA `(.L_x_16) ;  /* 0x0000000000047947 */ /* 0x000fea0003800000 */
.L_x_15:
[----:B------:R-:W-:Y:S06]  /*1460*/  BAR.SYNC.DEFER_BLOCKING 0x0 ;  /* 0x0000000000007b1d */ /* 0x000fec0000010000 */
.L_x_16:
[----:B------:R-:W-:Y:S05]  /*1470*/  @!P3 BRA `(.L_x_17) ;  /* 0x0000003800f4b947 */ /* 0x000fea0003800000 */
[----:B------:R-:W-:-:S13]  /*1480*/  ISETP.GT.U32.AND P0, PT, R36, 0x1, PT ;  /* 0x000000012400780c */ /* 0x000fda0003f04070 */
[----:B------:R-:W-:Y:S05]  /*1490*/  @P0 EXIT ;  /* 0x000000000000094d */ /* 0x000fea0003800000 */
.L_x_18:
[----:B------:R-:W-:-:S08]  /*14a0*/  NOP ;  /* 0x0000000000007918 */ /* 0x000fd00000000000 */
[----:B------:R-:W1:Y:S02]  /*14b0*/  USETMAXREG.TRY_ALLOC.CTAPOOL UP0, 0xe8 ;  /* 0x000000e8000079c8 */ /* 0x000e640008000600 */
[----:B-1----:R-:W-:-:S13]  /*14c0*/  PLOP3.LUT P0, PT, PT, PT, UP0, 0x80, 0x0 ;  /* 0x000000000000781c */ /* 0x002fda0003f0f008 */
[----:B------:R-:W-:Y:S05]  /*14d0*/  @!P0 BRA `(.L_x_18) ;  /* 0xfffffffc00f08947 */ /* 0x000fea000383ffff */
[----:B------:R-:W-:-:S13]  /*14e0*/  LOP3.LUT P0, RZ, R3, 0xff, RZ, 0xc0, !PT ;  /* 0x000000ff03ff7812 */ /* 0x000fda000780c0ff */
[----:B------:R-:W-:Y:S05]  /*14f0*/  @!P0 EXIT ;  /* 0x000000000000894d */ /* 0x000fea0003800000 */
[----:B------:R-:W2:Y:S01]  /*1500*/  LDL.64 R6, [R1] ;  /* 0x0000000001067983 */ /* 0x000ea20000100a00 */
[CC--:B------:R-:W-:Y:S01]  /*1510*/  LEA.HI R3, R8.reuse, R5.reuse, RZ, 0x2 ;  /* 0x0000000508037211 */ /* 0x0c0fe200078f10ff */
[----:B------:R-:W1:Y:S01]  /*1520*/  S2UR UR4, SR_CgaCtaId ;  /* 0x00000000000479c3 */ /* 0x000e620000008800 */
[----:B------:R-:W-:Y:S01]  /*1530*/  LEA.HI R8, R8, R5, RZ, 0x5 ;  /* 0x0000000508087211 */ /* 0x000fe200078f28ff */
[----:B------:R-:W-:Y:S01]  /*1540*/  UMOV UR41, 0x400 ;  /* 0x0000040000297882 */ /* 0x000fe20000000000 */
[----:B------:R-:W-:Y:S01]  /*1550*/  LOP3.LUT R4, R3, 0xfffffffc, RZ, 0xc0, !PT ;  /* 0xfffffffc03047812 */ /* 0x000fe200078ec0ff */
[----:B------:R-:W-:Y:S01]  /*1560*/  UISETP.LT.AND UP0, UPT, UR40, 0x1, UPT ;  /* 0x000000012800788c */ /* 0x000fe2000bf01270 */
[--C-:B------:R-:W-:Y:S01]  /*1570*/  SHF.R.S32.HI R60, RZ, 0x2, R3.reuse ;  /* 0x00000002ff3c7819 */ /* 0x100fe20000011403 */
[----:B------:R-:W-:Y:S01]  /*1580*/  UIADD3 UR5, UR43, -0x1, URZ ;  /* 0xffffffff2b057890 */ /* 0x000fe2000fffe03f */
[----:B------:R-:W-:Y:S01]  /*1590*/  SHF.R.S32.HI R3, RZ, 0x1f, R3 ;  /* 0x0000001fff037819 */ /* 0x000fe20000011403 */
[----:B------:R-:W3:Y:S01]  /*15a0*/  LDC R66, c[0x0][0x658] ;  /* 0x00019600ff427b82 */ /* 0x000ee20000000800 */
[----:B------:R-:W-:Y:S01]  /*15b0*/  USEL UR42, UR40, 0x1, UP0 ;  /* 0x00000001282a7887 */ /* 0x000fe20008000000 */
[----:B------:R-:W-:Y:S01]  /*15c0*/  IMAD.IADD R4, R5, 0x1, -R4 ;  /* 0x0000000105047824 */ /* 0x000fe200078e0a04 */
[----:B------:R-:W-:Y:S01]  /*15d0*/  LEA.HI R3, R3, R60, RZ, 0x3 ;  /* 0x0000003c03037211 */ /* 0x000fe200078f18ff */
[----:B------:R-:W-:Y:S01]  /*15e0*/  UISETP.NE.AND UP0, UPT, UR5, URZ, UPT ;  /* 0x0000003f0500728c */ /* 0x000fe2000bf05270 */
[----:B------:R-:W-:Y:S01]  /*15f0*/  IMAD.MOV.U32 R5, RZ, RZ, 0x1 ;  /* 0x00000001ff057424 */ /* 0x000fe200078e00ff */
[----:B------:R-:W-:Y:S01]  /*1600*/  ULDC UR8, c[0x0][0x284] ;  /* 0x0000a10000087ab9 */ /* 0x000fe20000000800 */
[----:B------:R-:W-:Y:S01]  /*1610*/  LOP3.LUT R3, R3, 0xfffffff8, RZ, 0xc0, !PT ;  /* 0xfffffff803037812 */ /* 0x000fe200078ec0ff */
[----:B------:R-:W4:Y:S01]  /*1620*/  LDC.64 R64, c[0x0][0x5c8] ;  /* 0x00017200ff407b82 */ /* 0x000f220000000a00 */
[----:B------:R-:W-:Y:S01]  /*1630*/  USEL UR7, URZ, 0x1, UP0 ;  /* 0x000000013f077887 */ /* 0x000fe20008000000 */
[----:B------:R-:W-:Y:S01]  /*1640*/  IMAD.SHL.U32 R62, R4, 0x2, RZ ;  /* 0x00000002043e7824 */ /* 0x000fe200078e00ff */
[----:B------:R-:W-:Y:S01]  /*1650*/  LOP3.LUT R74, R23, 0x1, RZ, 0xfc, !PT ;  /* 0x00000001174a7812 */ /* 0x000fe200078efcff */
[----:B------:R-:W-:Y:S01]  /*1660*/  IMAD.IADD R60, R60, 0x1, -R3 ;  /* 0x000000013c3c7824 */ /* 0x000fe200078e0a03 */
[----:B------:R-:W-:Y:S01]  /*1670*/  SHF.R.S32.HI R3, RZ, 0x5, R8 ;  /* 0x00000005ff037819 */ /* 0x000fe20000011408 */
[----:B------:R-:W-:Y:S01]  /*1680*/  USHF.L.U32 UR47, UR40, 0x1, URZ ;  /* 0x00000001282f7899 */ /* 0x000fe2000800063f */
[----:B------:R-:W-:Y:S01]  /*1690*/  IMAD.U32 R75, RZ, RZ, UR7 ;  /* 0x00000007ff4b7e24 */ /* 0x000fe2000f8e00ff */
[----:B------:R-:W0:Y:S01]  /*16a0*/  LDC R67, c[0x0][0x288] ;  /* 0x0000a200ff437b82 */ /* 0x000e220000000800 */
[--C-:B------:R-:W-:Y:S01]  /*16b0*/  SHF.R.S32.HI R61, RZ, 0x1f, R60.reuse ;  /* 0x0000001fff3d7819 */ /* 0x100fe2000001143c */
[----:B-1----:R-:W-:Y:S01]  /*16c0*/  ULEA UR41, UR4, UR41, 0x18 ;  /* 0x0000002904297291 */ /* 0x002fe2000f8ec03f */
[C---:B------:R-:W-:Y:S01]  /*16d0*/  IMAD R71, R3.reuse, -0x10, -R60 ;  /* 0xfffffff003477824 */ /* 0x040fe200078e0a3c */
[----:B------:R-:W-:Y:S01]  /*16e0*/  USHF.L.U32 UR4, UR5, 0x3, URZ ;  /* 0x0000000305047899 */ /* 0x000fe2000800063f */
[----:B------:R-:W-:Y:S01]  /*16f0*/  SHF.R.S32.HI R63, RZ, 0x1f, R62 ;  /* 0x0000001fff3f7819 */ /* 0x000fe2000001143e */
[----:B------:R-:W-:Y:S01]  /*1700*/  IMAD.WIDE R60, R3, 0x10, R60 ;  /* 0x00000010033c7825 */ /* 0x000fe200078e023c */
[----:B------:R-:W-:Y:S01]  /*1710*/  UIADD3 UR5, UR41, 0x180, URZ ;  /* 0x0000018029057890 */ /* 0x000fe2000fffe03f */
[----:B------:R-:W1:Y:S01]  /*1720*/  LDC R69, c[0x0][0x600] ;  /* 0x00018000ff457b82 */ /* 0x000e620000000800 */
[----:B------:R-:W-:Y:S01]  /*1730*/  UIADD3 UR6, UR41, 0x1c180, URZ ;  /* 0x0001c18029067890 */ /* 0x000fe2000fffe03f */
[----:B------:R-:W-:Y:S01]  /*1740*/  IMAD.MOV.U32 R3, RZ, RZ, -0x1 ;  /* 0xffffffffff037424 */ /* 0x000fe200078e00ff */
[----:B------:R-:W-:Y:S01]  /*1750*/  USHF.R.U32.HI UR5, URZ, 0x4, UR5 ;  /* 0x000000043f057899 */ /* 0x000fe20008011605 */
[----:B------:R-:W-:Y:S01]  /*1760*/  VIADD R71, R71, UR8 ;  /* 0x0000000847477c36 */ /* 0x000fe20008000000 */
[----:B------:R-:W-:-:S02]  /*1770*/  USHF.R.U32.HI UR6, URZ, 0x4, UR6 ;  /* 0x000000043f067899 */ /* 0x000fc40008011606 */
[-C--:B---3--:R-:W-:Y:S01]  /*1780*/  SHF.L.U32 R3, R3, R66.reuse, RZ ;  /* 0x0000004203037219 */ /* 0x088fe200000006ff */
[----:B------:R-:W-:Y:S01]  /*1790*/  UIADD3 UR48, UR41, 0x80, URZ ;  /* 0x0000008029307890 */ /* 0x000fe2000fffe03f */
[C---:B----4-:R-:W-:Y:S01]  /*17a0*/  SHF.L.U64.HI R65, R64.reuse, 0x3, R65 ;  /* 0x0000000340417819 */ /* 0x050fe20000010241 */
[----:B------:R-:W-:Y:S01]  /*17b0*/  ULOP3.LUT UR4, UR4, 0x8, URZ, 0xc0, !UPT ;  /* 0x0000000804047892 */ /* 0x000fe2000f8ec03f */
[----:B------:R-:W-:Y:S01]  /*17c0*/  SHF.L.U32 R66, R5, R66, RZ ;  /* 0x0000004205427219 */ /* 0x000fe200000006ff */
[----:B------:R-:W-:Y:S01]  /*17d0*/  ULOP3.LUT UR5, UR5, 0x3fff, URZ, 0xc0, !UPT ;  /* 0x00003fff05057892 */ /* 0x000fe2000f8ec03f */
[----:B------:R-:W-:Y:S01]  /*17e0*/  IMAD.SHL.U32 R64, R64, 0x8, RZ ;  /* 0x0000000840407824 */ /* 0x000fe200078e00ff */
[----:B------:R-:W-:Y:S01]  /*17f0*/  ULOP3.LUT UR6, UR6, 0x3fff, URZ, 0xc0, !UPT ;  /* 0x00003fff06067892 */ /* 0x000fe2000f8ec03f */
[----:B------:R-:W-:Y:S01]  /*1800*/  LOP3.LUT R70, RZ, R3, RZ, 0x33, !PT ;  /* 0x00000003ff467212 */ /* 0x000fe200078e33ff */
[----:B0-----:R-:W-:Y:S01]  /*1810*/  IMAD R67, R4, -0x2, R67 ;  /* 0xfffffffe04437824 */ /* 0x001fe200078e0243 */
[----:B------:R-:W-:-:S02]  /*1820*/  UIADD3 UR42, -UR42, UR40, URZ ;  /* 0x000000282a2a7290 */ /* 0x000fc4000fffe13f */
[----:B------:R-:W-:Y:S02]  /*1830*/  ULEA UR43, UR43, UR48, 0x3 ;  /* 0x000000302b2b7291 */ /* 0x000fe4000f8e183f */
[----:B------:R-:W-:Y:S02]  /*1840*/  ULOP3.LUT UR49, UR4, 0x8, URZ, 0x3c, !UPT ;  /* 0x0000000804317892 */ /* 0x000fe4000f8e3c3f */
[----:B------:R-:W-:Y:S01]  /*1850*/  ULOP3.LUT UR44, UR4, 0x18, URZ, 0x3c, !UPT ;  /* 0x00000018042c7892 */ /* 0x000fe2000f8e3c3f */
[----:B-1----:R-:W-:Y:S01]  /*1860*/  VIADD R69, R69, 0xffffffff ;  /* 0xffffffff45457836 */ /* 0x002fe20000000000 */
[----:B------:R-:W-:Y:S02]  /*1870*/  ULOP3.LUT UR45, UR5, 0x10000, URZ, 0xfc, !UPT ;  /* 0x00010000052d7892 */ /* 0x000fe4000f8efc3f */
[----:B------:R-:W-:Y:S01]  /*1880*/  ULOP3.LUT UR46, UR6, 0x10000, URZ, 0xfc, !UPT ;  /* 0x00010000062e7892 */ /* 0x000fe2000f8efc3f */
[----:B--2---:R-:W-:-:S11]  /*1890*/  SHF.L.U64.HI R68, R6, 0x1, R0 ;  /* 0x0000000106447819 */ /* 0x004fd60000010200 */
.L_x_104:
[----:B------:R-:W-:-:S04]  /*18a0*/  SHF.L.U32 R0, R75, 0x1f, RZ ;  /* 0x0000001f4b007819 */ /* 0x000fc800000006ff */
[----:B------:R-:W0:Y:S02]  /*18b0*/  SYNCS.PHASECHK.TRANS64.TRYWAIT P0, [UR43+-0x8], R0 ;  /* 0xfffff800ff0075a7 */ /* 0x000e24000800016b */
[----:B01--4-:R-:W-:Y:S05]  /*18c0*/  @!P0 BRA `(.L_x_19) ;  /* 0x0000004800d88947 */ /* 0x013fea0003800000 */
.L_x_129:
[----:B------:R-:W-:Y:S02]  /*18d0*/  ULDC UR4, c[0x0][0x28c] ;  /* 0x0000a30000047ab9 */ /* 0x000fe40000000800 */
[----:B------:R-:W-:-:S13]  /*18e0*/  ISETP.LT.AND P0, PT, RZ, UR4, PT ;  /* 0x00000004ff007c0c */ /* 0x000fda000bf01270 */
[----:B------:R-:W-:Y:S05]  /*18f0*/  @P0 BRA `(.L_x_20) ;  /* 0x0000000000400947 */ /* 0x000fea0003800000 */
[----:B0-----:R-:W-:Y:S01]  /*1900*/  MOV R0, 0x0 ;  /* 0x0000000000007802 */ /* 0x001fe20000000f00 */
[----:B------:R-:W-:Y:S01]  /*1910*/  ULDC.64 UR4, c[0x4][0x68] ;  /* 0x01001a0000047ab9 */ /* 0x000fe20000000a00 */
[----:B------:R-:W-:Y:S01]  /*1920*/  ULDC.64 UR6, c[0x4][0x8] ;  /* 0x0100020000067ab9 */ /* 0x000fe20000000a00 */
[----:B------:R-:W-:Y:S01]  /*1930*/  IMAD.U32 R4, RZ, RZ, UR4 ;  /* 0x00000004ff047e24 */ /* 0x000fe2000f8e00ff */
[----:B------:R0:W1:Y:S01]  /*1940*/  LDC.64 R14, c[0x4][R0] ;  /* 0x01000000000e7b82 */ /* 0x0000620000000a00 */
[----:B------:R-:W-:Y:S01]  /*1950*/  IMAD.U32 R5, RZ, RZ, UR5 ;  /* 0x00000005ff057e24 */ /* 0x000fe2000f8e00ff */
[----:B------:R-:W-:Y:S01]  /*1960*/  ULDC.64 UR4, c[0x4][0x70] ;  /* 0x01001c0000047ab9 */ /* 0x000fe20000000a00 */
[----:B------:R-:W-:Y:S02]  /*1970*/  IMAD.U32 R10, RZ, RZ, UR6 ;  /* 0x00000006ff0a7e24 */ /* 0x000fe4000f8e00ff */
[----:B------:R-:W-:Y:S02]  /*1980*/  IMAD.U32 R6, RZ, RZ, UR4 ;  /* 0x00000004ff067e24 */ /* 0x000fe4000f8e00ff */
[----:B------:R-:W-:-:S02]  /*1990*/  IMAD.U32 R7, RZ, RZ, UR5 ;  /* 0x00000005ff077e24 */ /* 0x000fc4000f8e00ff */
[----:B------:R-:W-:Y:S02]  /*19a0*/  IMAD.U32 R11, RZ, RZ, UR7 ;  /* 0x00000007ff0b7e24 */ /* 0x000fe4000f8e00ff */
[----:B------:R-:W-:Y:S02]  /*19b0*/  IMAD.MOV.U32 R8, RZ, RZ, 0x1e1 ;  /* 0x000001e1ff087424 */ /* 0x000fe400078e00ff */
[----:B------:R-:W-:Y:S02]  /*19c0*/  IMAD.MOV.U32 R12, RZ, RZ, 0x1 ;  /* 0x00000001ff0c7424 */ /* 0x000fe400078e00ff */
[----:B0-----:R-:W-:-:S07]  /*19d0*/  IMAD.MOV.U32 R13, RZ, RZ, RZ ;  /* 0x000000ffff0d7224 */ /* 0x001fce00078e00ff */
[----:B------:R-:W-:-:S07]  /*19e0*/  LEPC R20, `(.L_x_20) ;  /* 0x000000001014794e */ /* 0x000fce0000000000 */
[----:B-1---5:R-:W-:Y:S05]  /*19f0*/  CALL.ABS.NOINC R14 ;  /* 0x000000000e007343 */ /* 0x022fea0003c00000 */
.L_x_20:
[----:B------:R-:W-:-:S13]  /*1a00*/  ISETP.NE.AND P0, PT, R74, 0x3, PT ;  /* 0x000000034a00780c */ /* 0x000fda0003f05270 */
[----:B------:R-:W-:Y:S05]  /*1a10*/  @!P0 BRA `(.L_x_21) ;  /* 0x0000000000048947 */ /* 0x000fea0003800000 */
[----:B------:R-:W-:Y:S01]  /*1a20*/  BPT.TRAP 0x1 ;  /* 0x000000040000795c */ /* 0x000fe20000300000 */
.L_x_21:
[----:B0-----:R-:W-:Y:S02]  /*1a30*/  IMAD.U32 R3, RZ, RZ, UR38 ;  /* 0x00000026ff037e24 */ /* 0x001fe4000f8e00ff */
[----:B------:R-:W-:-:S03]  /*1a40*/  IMAD.U32 R0, RZ, RZ, UR39 ;  /* 0x00000027ff007e24 */ /* 0x000fc6000f8e00ff */
[----:B------:R-:W-:Y:S02]  /*1a50*/  LEA R3, R3, UR41, 0x3 ;  /* 0x0000002903037c11 */ /* 0x000fe4000f8e18ff */
[----:B------:R-:W-:-:S04]  /*1a60*/  SHF.L.U32 R0, R0, 0x1f, RZ ;  /* 0x0000001f00007819 */ /* 0x000fc800000006ff */
[----:B------:R0:W1:Y:S01]  /*1a70*/  SYNCS.PHASECHK.TRANS64.TRYWAIT P1, [R3+URZ], R0 ;  /* 0x00000000030075a7 */ /* 0x000062000802017f */
[----:B------:R-:W-:Y:S05]  /*1a80*/  @!P0 BRA `(.L_x_22) ;  /* 0x0000000000048947 */ /* 0x000fea0003800000 */
[----:B------:R-:W-:Y:S01]  /*1a90*/  BPT.TRAP 0x1 ;  /* 0x000000040000795c */ /* 0x000fe20000300000 */
.L_x_22:
[----:B-1----:R-:W-:Y:S05]  /*1aa0*/  @P1 BRA `(.L_x_23) ;  /* 0x0000000000081947 */ /* 0x002fea0003800000 */
[----:B------:R-:W1:Y:S02]  /*1ab0*/  SYNCS.PHASECHK.TRANS64.TRYWAIT P1, [R3+URZ], R0 ;  /* 0x00000000030075a7 */ /* 0x000e64000802017f */
[----:B-1----:R-:W-:Y:S05]  /*1ac0*/  @!P1 BRA `(.L_x_24) ;  /* 0x0000004800709947 */ /* 0x002fea0003800000 */
.L_x_23:
[----:B------:R-:W-:Y:S05]  /*1ad0*/  WARPSYNC.ALL ;  /* 0x0000000000007948 */ /* 0x000fea0003800000 */
[----:B------:R-:W-:Y:S01]  /*1ae0*/  ULEA UR8, UR38, UR45, 0xa ;  /* 0x0000002d26087291 */ /* 0x000fe2000f8e503f */
[----:B------:R-:W-:Y:S01]  /*1af0*/  WARPGROUP.ARRIVE ;  /* 0x00000000000079c5 */ /* 0x000fe20000000000 */
[----:B------:R-:W-:Y:S01]  /*1b00*/  ULEA UR9, UR38, UR46, 0xa ;  /* 0x0000002e26097291 */ /* 0x000fe2000f8e503f */
[----:B01----:R-:W-:Y:S01]  /*1b10*/  IMAD.U32 R0, RZ, RZ, UR42 ;  /* 0x0000002aff007e24 */ /* 0x003fe2000f8e00ff */
[----:B------:R-:W-:Y:S01]  /*1b20*/  UMOV UR5, 0x40000040 ;  /* 0x4000004000057882 */ /* 0x000fe20000000000 */
[----:B------:R-:W-:-:S02]  /*1b30*/  UMOV UR7, 0x40000040 ;  /* 0x4000004000077882 */ /* 0x000fc40000000000 */
[----:B------:R-:W-:Y:S01]  /*1b40*/  UMOV UR4, UR8 ;  /* 0x0000000800047c82 */ /* 0x000fe20008000000 */
[----:B------:R-:W-:Y:S01]  /*1b50*/  ISETP.GE.AND P1, PT, R0, 0x1, PT ;  /* 0x000000010000780c */ /* 0x000fe20003f26270 */
[----:B------:R-:W-:Y:S02]  /*1b60*/  UMOV UR6, UR9 ;  /* 0x0000000900067c82 */ /* 0x000fe40008000000 */
[----:B------:R-:W-:Y:S01]  /*1b70*/  HGMMA.64x64x8.F32.TF32 R24, gdesc[UR4], RZ, !UPT, gsb0 ;  /* 0x04e00000041879f0 */ /* 0x000fe2000c0028ff */
[----:B------:R-:W-:Y:S02]  /*1b80*/  UIADD3 UR4, UR8, 0x2, URZ ;  /* 0x0000000208047890 */ /* 0x000fe4000fffe03f */
[----:B------:R-:W-:Y:S01]  /*1b90*/  UIADD3 UR6, UR9, 0x2, URZ ;  /* 0x0000000209067890 */ /* 0x000fe2000fffe03f */
[----:B------:R-:W-:Y:S01]  /*1ba0*/  UMOV UR5, 0x40000040 ;  /* 0x4000004000057882 */ /* 0x000fe20000000000 */
[----:B------:R-:W-:Y:S01]  /*1bb0*/  UMOV UR7, 0x40000040 ;  /* 0x4000004000077882 */ /* 0x000fe20000000000 */
[----:B------:R-:W-:-:S02]  /*1bc0*/  WARPGROUP.DEPBAR.LE gsb0, 0x0 ;  /* 0x00008000000079c5 */ /* 0x000fc40000010000 */
[----:B------:R-:W-:-:S06]  /*1bd0*/  WARPGROUP.ARRIVE ;  /* 0x00000000000079c5 */ /* 0x000fcc0000000000 */
[----:B------:R-:W-:Y:S01]  /*1be0*/  HGMMA.64x64x8.F32.TF32 R24, gdesc[UR4], R24, gsb0 ;  /* 0x04e00000041879f0 */ /* 0x000fe20008002818 */
[----:B------:R-:W-:Y:S02]  /*1bf0*/  UIADD3 UR4, UR8, 0x4, URZ ;  /* 0x0000000408047890 */ /* 0x000fe4000fffe03f */
[----:B------:R-:W-:Y:S01]  /*1c00*/  UIADD3 UR6, UR9, 0x4, URZ ;  /* 0x0000000409067890 */ /* 0x000fe2000fffe03f */
[----:B------:R-:W-:Y:S01]  /*1c10*/  UMOV UR5, 0x40000040 ;  /* 0x4000004000057882 */ /* 0x000fe20000000000 */
[----:B------:R-:W-:Y:S01]  /*1c20*/  UMOV UR7, 0x40000040 ;  /* 0x4000004000077882 */ /* 0x000fe20000000000 */
[----:B------:R-:W-:Y:S02]  /*1c30*/  WARPGROUP.DEPBAR.LE gsb0, 0x0 ;  /* 0x00008000000079c5 */ /* 0x000fe40000010000 */
        /* <DEDUP_REMOVED lines=36> */
[----:B------:R-:W-:Y:S03]  /*1e80*/  HGMMA.64x64x8.F32.TF32 R24, gdesc[UR4], R24, gsb0 ;  /* 0x04e00000041879f0 */ /* 0x000fe60008002818 */
[----:B------:R-:W-:Y:S02]  /*1e90*/  WARPGROUP.DEPBAR.LE gsb0, 0x0 ;  /* 0x00008000000079c5 */ /* 0x000fe40000010000 */
[----:B------:R-:W-:Y:S05]  /*1ea0*/  @!P1 BRA `(.L_x_25) ;  /* 0x0000000400849947 */ /* 0x000fea0003800000 */
[----:B------:R-:W-:Y:S01]  /*1eb0*/  UIADD3 UR8, UR38, 0x1, URZ ;  /* 0x0000000126087890 */ /* 0x000fe2000fffe03f */
[----:B------:R-:W-:Y:S02]  /*1ec0*/  IMAD.U32 R0, RZ, RZ, UR42 ;  /* 0x0000002aff007e24 */ /* 0x000fe4000f8e00ff */
[----:B------:R-:W-:Y:S01]  /*1ed0*/  IMAD.U32 R3, RZ, RZ, UR38 ;  /* 0x00000026ff037e24 */ /* 0x000fe2000f8e00ff */
[----:B------:R-:W-:-:S04]  /*1ee0*/  UISETP.NE.AND UP0, UPT, UR8, 0x7, UPT ;  /* 0x000000070800788c */ /* 0x000fc8000bf05270 */
[----:B------:R-:W-:Y:S02]  /*1ef0*/  USEL UR4, URZ, 0x1, UP0 ;  /* 0x000000013f047887 */ /* 0x000fe40008000000 */
[----:B------:R-:W-:Y:S02]  /*1f00*/  USEL UR8, UR8, URZ, UP0 ;  /* 0x0000003f08087287 */ /* 0x000fe40008000000 */
[----:B------:R-:W-:-:S06]  /*1f10*/  ULOP3.LUT UR4, UR39, UR4, URZ, 0x3c, !UPT ;  /* 0x0000000427047292 */ /* 0x000fcc000f8e3c3f */
[----:B------:R-:W-:-:S07]  /*1f20*/  IMAD.U32 R6, RZ, RZ, UR4 ;  /* 0x00000004ff067e24 */ /* 0x000fce000f8e00ff */
.L_x_32:
[----:B------:R-:W-:Y:S05]  /*1f30*/  @!P0 BRA `(.L_x_26) ;  /* 0x0000000000048947 */ /* 0x000fea0003800000 */
[----:B------:R-:W-:Y:S01]  /*1f40*/  BPT.TRAP 0x1 ;  /* 0x000000040000795c */ /* 0x000fe20000300000 */
.L_x_26:
[----:B------:R-:W-:Y:S01]  /*1f50*/  ULEA UR4, UR8, UR41, 0x3 ;  /* 0x0000002908047291 */ /* 0x000fe2000f8e183f */
[----:B------:R-:W-:-:S08]  /*1f60*/  SHF.L.U32 R4, R6, 0x1f, RZ ;  /* 0x0000001f06047819 */ /* 0x000fd000000006ff */
[----:B------:R0:W1:Y:S01]  /*1f70*/  SYNCS.PHASECHK.TRANS64.TRYWAIT P1, [UR4], R4 ;  /* 0x00000004ff0075a7 */ /* 0x0000620008020144 */
[----:B------:R-:W-:Y:S05]  /*1f80*/  @!P0 BRA `(.L_x_27) ;  /* 0x0000000000048947 */ /* 0x000fea0003800000 */
[----:B------:R-:W-:Y:S01]  /*1f90*/  BPT.TRAP 0x1 ;  /* 0x000000040000795c */ /* 0x000fe20000300000 */
.L_x_27:
[----:B-1----:R-:W-:Y:S05]  /*1fa0*/  @P1 BRA `(.L_x_28) ;  /* 0x0000000000081947 */ /* 0x002fea0003800000 */
[----:B------:R-:W1:Y:S02]  /*1fb0*/  SYNCS.PHASECHK.TRANS64.TRYWAIT P1, [UR4], R4 ;  /* 0x00000004ff0075a7 */ /* 0x000e640008020144 */
[----:B-1----:R-:W-:Y:S05]  /*1fc0*/  @!P1 BRA `(.L_x_29) ;  /* 0x0000004400449947 */ /* 0x002fea0003800000 */
.L_x_28:
[----:B------:R-:W-:Y:S01]  /*1fd0*/  ULEA UR9, UR8, UR45, 0xa ;  /* 0x0000002d08097291 */ /* 0x000fe2000f8e503f */
[----:B------:R-:W-:Y:S01]  /*1fe0*/  WARPGROUP.ARRIVE ;  /* 0x00000000000079c5 */ /* 0x000fe20000000000 */
[----:B------:R-:W-:Y:S01]  /*1ff0*/  ULEA UR10, UR8, UR46, 0xa ;  /* 0x0000002e080a7291 */ /* 0x000fe2000f8e503f */
[----:B------:R-:W-:Y:S01]  /*2000*/  UMOV UR5, 0x40000040 ;  /* 0x4000004000057882 */ /* 0x000fe20000000000 */
[----:B------:R-:W-:-:S03]  /*2010*/  UMOV UR7, 0x40000040 ;  /* 0x4000004000077882 */ /* 0x000fc60000000000 */
[----:B------:R-:W-:Y:S02]  /*2020*/  UMOV UR4, UR9 ;  /* 0x0000000900047c82 */ /* 0x000fe40008000000 */
[----:B------:R-:W-:Y:S02]  /*2030*/  UMOV UR6, UR10 ;  /* 0x0000000a00067c82 */ /* 0x000fe40008000000 */
[----:B------:R-:W-:Y:S01]  /*2040*/  HGMMA.64x64x8.F32.TF32 R24, gdesc[UR4], R24, gsb0 ;  /* 0x04e00000041879f0 */ /* 0x000fe20008002818 */
        /* <DEDUP_REMOVED lines=51> */
[----:B------:R-:W-:Y:S01]  /*2380*/  BPT.TRAP 0x1 ;  /* 0x000000040000795c */ /* 0x000fe20000300000 */
.L_x_30:
[----:B------:R-:W-:-:S13]  /*2390*/  ISETP.NE.AND P1, PT, R57, RZ, PT ;  /* 0x000000ff3900720c */ /* 0x000fda0003f25270 */
[----:B01----:R-:W-:-:S05]  /*23a0*/  @P1 LEA R4, R3, UR41, 0x3 ;  /* 0x0000002903041c11 */ /* 0x003fca000f8e18ff */
[----:B------:R-:W-:-:S05]  /*23b0*/  @P1 VIADD R5, R4, 0x38 ;  /* 0x0000003804051836 */ /* 0x000fca0000000000 */
[----:B------:R-:W-:-:S04]  /*23c0*/  @P1 PRMT R5, R56, 0x654, R5 ;  /* 0x0000065438051816 */ /* 0x000fc80000000005 */
[----:B------:R0:W-:Y:S01]  /*23d0*/  @P1 SYNCS.ARRIVE.TRANS64.RED.A1T0 RZ, [R5+URZ], RZ ;  /* 0x000000ff05ff19a7 */ /* 0x0001e2000810043f */
[----:B------:R-:W-:-:S13]  /*23e0*/  ISETP.GT.U32.AND P1, PT, R23, 0x1, PT ;  /* 0x000000011700780c */ /* 0x000fda0003f24070 */
[----:B0-----:R-:W-:Y:S05]  /*23f0*/  @P1 BRA `(.L_x_31) ;  /* 0x0000000000041947 */ /* 0x001fea0003800000 */
[----:B------:R-:W-:Y:S01]  /*2400*/  BPT.TRAP 0x1 ;  /* 0x000000040000795c */ /* 0x000fe20000300000 */
.L_x_31:
[----:B------:R-:W-:Y:S01]  /*2410*/  UIADD3 UR8, UR8, 0x1, URZ ;  /* 0x0000000108087890 */ /* 0x000fe2000fffe03f */
[C---:B------:R-:W-:Y:S01]  /*2420*/  ISETP.GT.AND P2, PT, R0.reuse, 0x1, PT ;  /* 0x000000010000780c */ /* 0x040fe20003f44270 */
[----:B------:R-:W-:Y:S02]  /*2430*/  VIADD R3, R3, 0x1 ;  /* 0x0000000103037836 */ /* 0x000fe40000000000 */
[----:B------:R-:W-:Y:S01]  /*2440*/  UISETP.NE.AND UP0, UPT, UR8, 0x7, UPT ;  /* 0x000000070800788c */ /* 0x000fe2000bf05270 */
[----:B------:R-:W-:Y:S02]  /*2450*/  VIADD R0, R0, 0xffffffff ;  /* 0xffffffff00007836 */ /* 0x000fe40000000000 */
[C---:B------:R-:W-:Y:S01]  /*2460*/  ISETP.NE.AND P1, PT, R3.reuse, 0x7, PT ;  /* 0x000000070300780c */ /* 0x040fe20003f25270 */
[----:B------:R-:W-:Y:S02]  /*2470*/  USEL UR4, URZ, 0x1, UP0 ;  /* 0x000000013f047887 */ /* 0x000fe40008000000 */
[----:B------:R-:W-:Y:S01]  /*2480*/  USEL UR8, UR8, URZ, UP0 ;  /* 0x0000003f08087287 */ /* 0x000fe20008000000 */
[----:B------:R-:W-:-:S03]  /*2490*/  SEL R3, R3, RZ, P1 ;  /* 0x000000ff03037207 */ /* 0x000fc60000800000 */
[----:B------:R-:W-:Y:S01]  /*24a0*/  LOP3.LUT R6, R6, UR4, RZ, 0x3c, !PT ;  /* 0x0000000406067c12 */ /* 0x000fe2000f8e3cff */
[----:B------:R-:W-:Y:S07]  /*24b0*/  @P2 BRA `(.L_x_32) ;  /* 0xfffffff8009c2947 */ /* 0x000fee000383ffff */
.L_x_25:
[----:B------:R-:W0:Y:S01]  /*24c0*/  LDC R0, c[0x0][0x28c] ;  /* 0x0000a300ff007b82 */ /* 0x000e220000000800 */
[----:B------:R-:W-:-:S04]  /*24d0*/  IMAD.U32 R3, RZ, RZ, UR49 ;  /* 0x00000031ff037e24 */ /* 0x000fc8000f8e00ff */
[----:B------:R1:W-:Y:S01]  /*24e0*/  SYNCS.ARRIVE.TRANS64.A1T0 RZ, [R3+UR48], RZ ;  /* 0x000000ff03ff79a7 */ /* 0x0003e20008100030 */
[----:B0-----:R-:W-:-:S13]  /*24f0*/  ISETP.GE.AND P1, PT, R0, 0x1, PT ;  /* 0x000000010000780c */ /* 0x001fda0003f26270 */
[----:B-1----:R-:W-:Y:S05]  /*2500*/  @!P1 BRA `(.L_x_33) ;  /* 0x0000000000509947 */ /* 0x002fea0003800000 */
[----:B------:R-:W-:Y:S05]  /*2510*/  @!P0 BRA `(.L_x_34) ;  /* 0x0000000000048947 */ /* 0x000fea0003800000 */
[----:B------:R-:W-:Y:S01]  /*2520*/  BPT.TRAP 0x1 ;  /* 0x000000040000795c */ /* 0x000fe20000300000 */
.L_x_34:
[----:B------:R-:W-:Y:S01]  /*2530*/  ISETP.NE.AND P0, PT, R57, RZ, PT ;  /* 0x000000ff3900720c */ /* 0x000fe20003f05270 */
[----:B------:R-:W-:Y:S01]  /*2540*/  BSSY B0, `(.L_x_35) ;  /* 0x000000e000007945 */ /* 0x000fe20003800000 */
[----:B------:R-:W-:-:S11]  /*2550*/  ISETP.GT.U32.AND P1, PT, R23, 0x1, PT ;  /* 0x000000011700780c */ /* 0x000fd60003f24070 */
[----:B------:R-:W-:Y:S05]  /*2560*/  @!P0 BRA `(.L_x_36) ;  /* 0x00000000002c8947 */ /* 0x000fea0003800000 */
[----:B------:R-:W-:-:S04]  /*2570*/  UIADD3 UR6, UR38, UR42, URZ ;  /* 0x0000002a26067290 */ /* 0x000fc8000fffe03f */
[----:B------:R-:W-:-:S04]  /*2580*/  UIMAD.WIDE.U32 UR4, UR6, 0x24924925, URZ ;  /* 0x24924925060478a5 */ /* 0x000fc8000f8e003f */
[----:B------:R-:W-:-:S04]  /*2590*/  UIADD3 UR4, UR6, -UR5, URZ ;  /* 0x8000000506047290 */ /* 0x000fc8000fffe03f */
[----:B------:R-:W-:-:S04]  /*25a0*/  ULEA.HI UR4, UR4, UR5, URZ, 0x1f ;  /* 0x0000000504047291 */ /* 0x000fc8000f8ff83f */
[----:B------:R-:W-:-:S04]  /*25b0*/  USHF.R.U32.HI UR4, URZ, 0x2, UR4 ;  /* 0x000000023f047899 */ /* 0x000fc80008011604 */
[----:B------:R-:W-:-:S04]  /*25c0*/  UIMAD UR4, UR4, -0x7, UR6 ;  /* 0xfffffff9040478a4 */ /* 0x000fc8000f8e0206 */
[----:B------:R-:W-:-:S04]  /*25d0*/  ULEA UR4, UR4, UR41, 0x3 ;  /* 0x0000002904047291 */ /* 0x000fc8000f8e183f */
[----:B------:R-:W-:-:S06]  /*25e0*/  UIADD3 UR4, UR4, 0x38, URZ ;  /* 0x0000003804047890 */ /* 0x000fcc000fffe03f */
[----:B------:R-:W-:-:S05]  /*25f0*/  IMAD.U32 R3, RZ, RZ, UR4 ;  /* 0x00000004ff037e24 */ /* 0x000fca000f8e00ff */
[----:B------:R-:W-:-:S04]  /*2600*/  PRMT R0, R56, 0x654, R3 ;  /* 0x0000065438007816 */ /* 0x000fc80000000003 */
[----:B------:R0:W-:Y:S03]  /*2610*/  SYNCS.ARRIVE.TRANS64.RED.A1T0 RZ, [R0+URZ], RZ ;  /* 0x000000ff00ff79a7 */ /* 0x0001e6000810043f */
.L_x_36:
[----:B------:R-:W-:Y:S05]  /*2620*/  BSYNC B0 ;  /* 0x0000000000007941 */ /* 0x000fea0003800000 */
.L_x_35:
[----:B------:R-:W-:Y:S05]  /*2630*/  @P1 BRA `(.L_x_33) ;  /* 0x0000000000041947 */ /* 0x000fea0003800000 */
[----:B------:R-:W-:Y:S01]  /*2640*/  BPT.TRAP 0x1 ;  /* 0x000000040000795c */ /* 0x000fe20000300000 */
.L_x_33:
[----:B0-----:R-:W-:Y:S01]  /*2650*/  SHF.L.U32 R0, R75, 0x1f, RZ ;  /* 0x0000001f4b007819 */ /* 0x001fe200000006ff */
[----:B------:R-:W-:Y:S01]  /*2660*/  UISETP.GE.U32.AND UP1, UPT, UR47, 0x7, UPT ;  /* 0x000000072f00788c */ /* 0x000fe2000bf26070 */
[----:B------:R-:W-:Y:S01]  /*2670*/  SHF.R.S32.HI R9, RZ, 0x1f, R19 ;  /* 0x0000001fff097819 */ /* 0x000fe20000011413 */
[----:B------:R-:W-:Y:S01]  /*2680*/  UIADD3 UR38, UR38, UR47, URZ ;  /* 0x0000002f26267290 */ /* 0x000fe2000fffe03f */
[----:B------:R-:W0:Y:S03]  /*2690*/  SYNCS.PHASECHK.TRANS64.TRYWAIT P0, [UR43+0x8], R0 ;  /* 0x00000800ff0075a7 */ /* 0x000e26000800016b */
[----:B------:R-:W-:-:S04]  /*26a0*/  UISETP.GT.U32.AND UP0, UPT, UR38, 0x6, UPT ;  /* 0x000000062600788c */ /* 0x000fc8000bf04070 */
[----:B------:R-:W-:Y:S02]  /*26b0*/  UISETP.LT.U32.AND UP0, UPT, UR47, 0x7, UP0 ;  /* 0x000000072f00788c */ /* 0x000fe40008701070 */
[----:B------:R-:W-:Y:S02]  /*26c0*/  @UP1 UIMAD.WIDE.U32 UR4, UR38, 0x24924925, URZ ;  /* 0x24924925260418a5 */ /* 0x000fe4000f8e003f */
[----:B------:R-:W-:Y:S02]  /*26d0*/  USEL UR6, URZ, 0x1, !UP0 ;  /* 0x000000013f067887 */ /* 0x000fe4000c000000 */
[----:B------:R-:W-:Y:S02]  /*26e0*/  @UP1 UIADD3 UR4, UR38, -UR5, URZ ;  /* 0x8000000526041290 */ /* 0x000fe4000fffe03f */
[----:B------:R-:W-:Y:S02]  /*26f0*/  ULOP3.LUT UR39, UR39, UR6, URZ, 0x3c, !UPT ;  /* 0x0000000627277292 */ /* 0x000fe4000f8e3c3f */
[----:B------:R-:W-:-:S04]  /*2700*/  @UP1 ULEA.HI UR4, UR4, UR5, URZ, 0x1f ;  /* 0x0000000504041291 */ /* 0x000fc8000f8ff83f */
[----:B------:R-:W-:-:S04]  /*2710*/  @UP1 USHF.R.U32.HI UR4, URZ, 0x2, UR4 ;  /* 0x000000023f041899 */ /* 0x000fc80008011604 */
[----:B------:R-:W-:Y:S01]  /*2720*/  @UP1 ULOP3.LUT UR39, UR39, 0x1, UR4, 0x78, !UPT ;  /* 0x0000000127271892 */ /* 0x000fe2000f8e7804 */
[----:B0-----:R-:W-:Y:S11]  /*2730*/  @!P0 BRA `(.L_x_37) ;  /* 0x0000003c00808947 */ /* 0x001ff60003800000 */
.L_x_130:
[----:B------:R-:W-:Y:S01]  /*2740*/  ULDC.64 UR4, c[0x0][0x5d0] ;  /* 0x0001740000047ab9 */ /* 0x000fe20000000a00 */
[----:B------:R-:W-:Y:S01]  /*2750*/  ULDC UR6, c[0x0][0x284] ;  /* 0x0000a10000067ab9 */ /* 0x000fe20000000800 */
[----:B0-----:R-:W-:Y:S02]  /*2760*/  IMAD R0, R9, UR4, RZ ;  /* 0x0000000409007c24 */ /* 0x001fe4000f8e02ff */
[----:B------:R-:W-:Y:S02]  /*2770*/  IMAD.SHL.U32 R12, R18, 0x40, RZ ;  /* 0x00000040120c7824 */ /* 0x000fe400078e00ff */
[C---:B------:R-:W-:Y:S02]  /*2780*/  IMAD R3, R19.reuse, UR5, R0 ;  /* 0x0000000513037c24 */ /* 0x040fe4000f8e0200 */
[----:B------:R-:W-:Y:S01]  /*2790*/  IMAD.SHL.U32 R0, R22, 0x40, RZ ;  /* 0x0000004016007824 */ /* 0x000fe200078e00ff */
[----:B------:R-:W-:Y:S01]  /*27a0*/  SHF.R.S32.HI R13, RZ, 0x1f, R12 ;  /* 0x0000001fff0d7819 */ /* 0x000fe2000001140c */
[----:B------:R-:W-:Y:S01]  /*27b0*/  IMAD.WIDE.U32 R4, R19, UR4, R62 ;  /* 0x0000000413047c25 */ /* 0x000fe2000f8e003e */
[----:B------:R-:W-:-:S02]  /*27c0*/  ULDC.64 UR4, c[0x0][0x5c8] ;  /* 0x0001720000047ab9 */ /* 0x000fc40000000a00 */
[----:B------:R-:W-:Y:S01]  /*27d0*/  ISETP.GE.AND P0, PT, R0, UR6, PT ;  /* 0x0000000600007c0c */ /* 0x000fe2000bf06270 */
[----:B------:R-:W-:Y:S01]  /*27e0*/  ULDC UR6, c[0x0][0x288] ;  /* 0x0000a20000067ab9 */ /* 0x000fe20000000800 */
[----:B------:R-:W-:Y:S01]  /*27f0*/  IADD3 R4, P1, R12, R4, RZ ;  /* 0x000000040c047210 */ /* 0x000fe20007f3e0ff */
[----:B------:R-:W-:Y:S01]  /*2800*/  IMAD.WIDE R20, R22, 0x40, R60 ;  /* 0x0000004016147825 */ /* 0x000fe200078e023c */
[----:B------:R-:W-:Y:S02]  /*2810*/  ISETP.GE.OR P0, PT, R12, UR6, P0 ;  /* 0x000000060c007c0c */ /* 0x000fe40008706670 */
[----:B------:R-:W-:Y:S01]  /*2820*/  IADD3.X R5, R13, R5, R3, P1, !PT ;  /* 0x000000050d057210 */ /* 0x000fe20000ffe403 */
[----:B------:R-:W-:-:S04]  /*2830*/  IMAD R7, R21, UR4, RZ ;  /* 0x0000000415077c24 */ /* 0x000fc8000f8e02ff */
[C---:B------:R-:W-:Y:S02]  /*2840*/  IMAD R7, R20.reuse, UR5, R7 ;  /* 0x0000000514077c24 */ /* 0x040fe4000f8e0207 */
[----:B------:R-:W-:-:S04]  /*2850*/  IMAD.WIDE.U32 R72, R20, UR4, R4 ;  /* 0x0000000414487c25 */ /* 0x000fc8000f8e0004 */
[----:B------:R-:W-:Y:S05]  /*2860*/  @P0 BRA `(.L_x_38) ;  /* 0x0000002000540947 */ /* 0x000fea0003800000 */
[----:B-----5:R-:W-:Y:S01]  /*2870*/  FSETP.NEU.AND P1, PT, R59, RZ, PT ;  /* 0x000000ff3b00720b */ /* 0x020fe20003f2d000 */
[----:B------:R-:W-:Y:S01]  /*2880*/  IMAD.IADD R22, R67, 0x1, -R12 ;  /* 0x0000000143167824 */ /* 0x000fe200078e0a0c */
[----:B------:R-:W-:Y:S01]  /*2890*/  BSSY B0, `(.L_x_38) ;  /* 0x0000212000007945 */ /* 0x000fe20003800000 */
[----:B------:R-:W-:Y:S02]  /*28a0*/  IMAD.IADD R0, R71, 0x1, -R0 ;  /* 0x0000000147007824 */ /* 0x000fe400078e0a00 */
[----:B------:R-:W-:Y:S01]  /*28b0*/  IMAD.IADD R7, R73, 0x1, R7 ;  /* 0x0000000149077824 */ /* 0x000fe200078e0207 */
[----:B------:R-:W-:-:S04]  /*28c0*/  ISETP.GT.AND P0, PT, R22, RZ, PT ;  /* 0x000000ff1600720c */ /* 0x000fc80003f04270 */
[----:B------:R-:W-:-:S03]  /*28d0*/  ISETP.GT.AND P2, PT, R0, RZ, P0 ;  /* 0x000000ff0000720c */ /* 0x000fc60000744270 */
[----:B------:R-:W-:Y:S10]  /*28e0*/  @!P1 BRA `(.L_x_39) ;  /* 0x0000001400d89947 */ /* 0x000ff40003800000 */
[----:B------:R-:W0:Y:S01]  /*28f0*/  LDC.64 R76, c[0x0][0x5b8] ;  /* 0x00016e00ff4c7b82 */ /* 0x000e220000000a00 */
[----:B------:R-:W-:-:S07]  /*2900*/  ULDC.64 UR4, c[0x0][0x5c0] ;  /* 0x0001700000047ab9 */ /* 0x000fce0000000a00 */
[----:B------:R-:W1:Y:S08]  /*2910*/  LDC.64 R78, c[0x0][0x5b0] ;  /* 0x00016c00ff4e7b82 */ /* 0x000e700000000a00 */
[----:B------:R-:W2:Y:S01]  /*2920*/  LDC.64 R80, c[0x0][0x5a8] ;  /* 0x00016a00ff507b82 */ /* 0x000ea20000000a00 */
[-C--:B0-----:R-:W-:Y:S02]  /*2930*/  IMAD R6, R9, R76.reuse, RZ ;  /* 0x0000004c09067224 */ /* 0x081fe400078e02ff */
[----:B------:R-:W-:-:S04]  /*2940*/  IMAD.WIDE.U32 R4, R19, R76, R62 ;  /* 0x0000004c13047225 */ /* 0x000fc800078e003e */
[----:B------:R-:W-:Y:S01]  /*2950*/  IMAD R73, R19, R77, R6 ;  /* 0x0000004d13497224 */ /* 0x000fe200078e0206 */
[----:B------:R-:W-:Y:S01]  /*2960*/  IADD3 R8, P1, R12, R4, RZ ;  /* 0x000000040c087210 */ /* 0x000fe20007f3e0ff */
[----:B-1----:R-:W-:-:S03]  /*2970*/  IMAD R3, R21, R78, RZ ;  /* 0x0000004e15037224 */ /* 0x002fc600078e02ff */
[----:B------:R-:W-:Y:S01]  /*2980*/  IADD3.X R9, R13, R5, R73, P1, !PT ;  /* 0x000000050d097210 */ /* 0x000fe20000ffe449 */
[C---:B------:R-:W-:Y:S02]  /*2990*/  IMAD R21, R20.reuse, R79, R3 ;  /* 0x0000004f14157224 */ /* 0x040fe400078e0203 */
[----:B------:R-:W-:-:S04]  /*29a0*/  IMAD.WIDE.U32 R4, R20, R78, R8 ;  /* 0x0000004e14047225 */ /* 0x000fc800078e0008 */
[----:B------:R-:W-:Y:S01]  /*29b0*/  IMAD.IADD R3, R5, 0x1, R21 ;  /* 0x0000000105037824 */ /* 0x000fe200078e0215 */
[----:B--2---:R-:W-:-:S04]  /*29c0*/  LEA R10, P1, R4, R80, 0x2 ;  /* 0x00000050040a7211 */ /* 0x004fc800078210ff */
[----:B------:R-:W-:-:S05]  /*29d0*/  LEA.HI.X R11, R4, R81, R3, 0x2, P1 ;  /* 0x00000051040b7211 */ /* 0x000fca00008f1403 */
[----:B------:R0:W2:Y:S01]  /*29e0*/  @P2 LDG.E.LTC128B R3, desc[UR36][R10.64] ;  /* 0x000000240a032981 */ /* 0x0000a2000c1e1920 */
[----:B------:R-:W-:Y:S01]  /*29f0*/  IMAD.WIDE.U32 R4, R20, R78, R12 ;  /* 0x0000004e14047225 */ /* 0x000fe200078e000c */
[----:B------:R-:W-:Y:S01]  /*2a00*/  LEA R6, P3, R72, UR4, 0x2 ;  /* 0x0000000448067c11 */ /* 0x000fe2000f8610ff */
[----:B------:R-:W-:Y:S01]  /*2a10*/  BSSY B1, `(.L_x_40) ;  /* 0x0000014000017945 */ /* 0x000fe20003800000 */
[----:B------:R-:W-:Y:S02]  /*2a20*/  IADD3 R14, P1, R62, R4, RZ ;  /* 0x000000043e0e7210 */ /* 0x000fe40007f3e0ff */
[----:B------:R-:W-:Y:S02]  /*2a30*/  LEA.HI.X R7, R72, UR5, R7, 0x2, P3 ;  /* 0x0000000548077c11 */ /* 0x000fe400098f1407 */
[----:B------:R-:W-:Y:S01]  /*2a40*/  IADD3.X R15, R63, R21, R5, P1, !PT ;  /* 0x000000153f0f7210 */ /* 0x000fe20000ffe405 */
[----:B0-----:R-:W-:Y:S01]  /*2a50*/  IMAD.SHL.U32 R10, R78, 0x8, RZ ;  /* 0x000000084e0a7824 */ /* 0x001fe200078e00ff */
[----:B------:R-:W-:-:S02]  /*2a60*/  ISETP.GT.AND P1, PT, R22, 0x1, PT ;  /* 0x000000011600780c */ /* 0x000fc40003f24270 */
[----:B------:R-:W-:Y:S01]  /*2a70*/  SHF.L.U64.HI R11, R78, 0x3, R79 ;  /* 0x000000034e0b7819 */ /* 0x000fe2000001024f */
[----:B------:R-:W-:Y:S01]  /*2a80*/  IMAD.WIDE.U32 R14, R19, R76, R14 ;  /* 0x0000004c130e7225 */ /* 0x000fe200078e000e */
[----:B------:R-:W-:-:S03]  /*2a90*/  ISETP.GT.AND P3, PT, R0, RZ, P1 ;  /* 0x000000ff0000720c */ /* 0x000fc60000f64270 */
[----:B------:R-:W-:Y:S01]  /*2aa0*/  IMAD.WIDE.U32 R10, R20, R78, R10 ;  /* 0x0000004e140a7225 */ /* 0x000fe200078e000a */
[----:B--2---:R-:W-:-:S05]  /*2ab0*/  LOP3.LUT R4, R3, 0xffffe000, RZ, 0xc0, !PT ;  /* 0xffffe00003047812 */ /* 0x004fca00078ec0ff */
[----:B------:R-:W-:Y:S01]  /*2ac0*/  FMUL R5, R4, R59 ;  /* 0x0000003b04057220 */ /* 0x000fe20000400000 */
[----:B------:R-:W-:-:S03]  /*2ad0*/  LEA R4, P4, R14, R80, 0x2 ;  /* 0x000000500e047211 */ /* 0x000fc600078810ff */
[----:B------:R-:W-:Y:S01]  /*2ae0*/  FFMA R77, R24, R58, R5 ;  /* 0x0000003a184d7223 */ /* 0x000fe20000000005 */
[----:B------:R-:W-:-:S04]  /*2af0*/  IMAD.IADD R5, R73, 0x1, R15 ;  /* 0x0000000149057824 */ /* 0x000fc800078e020f */
[----:B------:R-:W-:Y:S02]  /*2b00*/  F2FP.TF32.F32.PACK_B R77, R77 ;  /* 0x0000004dff4d723e */ /* 0x000fe400024050ff */
[----:B------:R-:W-:-:S03]  /*2b10*/  LEA.HI.X R5, R14, R81, R5, 0x2, P4 ;  /* 0x000000510e057211 */ /* 0x000fc600020f1405 */
[----:B------:R0:W-:Y:S01]  /*2b20*/  @P2 STG.E desc[UR36][R6.64], R77 ;  /* 0x0000004d06002986 */ /* 0x0001e2000c101924 */
[----:B------:R-:W-:Y:S05]  /*2b30*/  @!P3 BRA `(.L_x_41) ;  /* 0x000000000004b947 */ /* 0x000fea0003800000 */
[----:B------:R1:W5:Y:S02]  /*2b40*/  LDG.E.LTC128B R3, desc[UR36][R4.64+0x4] ;  /* 0x0000042404037981 */ /* 0x000364000c1e1920 */
.L_x_41:
[----:B------:R-:W-:Y:S05]  /*2b50*/  BSYNC B1 ;  /* 0x0000000000017941 */ /* 0x000fea0003800000 */
.L_x_40:
[----:B-----5:R-:W-:Y:S01]  /*2b60*/  LOP3.LUT R14, R3, 0xffffe000, RZ, 0xc0, !PT ;  /* 0xffffe000030e7812 */ /* 0x020fe200078ec0ff */
[----:B------:R-:W-:Y:S01]  /*2b70*/  IMAD.IADD R21, R21, 0x1, R11 ;  /* 0x0000000115157824 */ /* 0x000fe200078e020b */
[----:B------:R-:W-:Y:S01]  /*2b80*/  IADD3 R8, P2, R8, R10, RZ ;  /* 0x0000000a08087210 */ /* 0x000fe20007f5e0ff */
[----:B------:R-:W-:Y:S01]  /*2b90*/  IMAD.MOV.U32 R18, RZ, RZ, R3 ;  /* 0x000000ffff127224 */ /* 0x000fe200078e0003 */
[----:B------:R-:W-:Y:S01]  /*2ba0*/  ISETP.GT.AND P0, PT, R0, 0x8, P0 ;  /* 0x000000080000780c */ /* 0x000fe20000704270 */
[----:B------:R-:W-:Y:S02]  /*2bb0*/  FMUL R14, R14, R59 ;  /* 0x0000003b0e0e7220 */ /* 0x000fe40000400000 */
[----:B------:R-:W-:Y:S02]  /*2bc0*/  IMAD.X R9, R21, 0x1, R9, P2 ;  /* 0x0000000115097824 */ /* 0x000fe400010e0609 */
[----:B------:R-:W-:Y:S01]  /*2bd0*/  FFMA R25, R25, R58, R14 ;  /* 0x0000003a19197223 */ /* 0x000fe2000000000e */
[----:B------:R-:W-:-:S04]  /*2be0*/  LEA R14, P2, R8, R80, 0x2 ;  /* 0x00000050080e7211 */ /* 0x000fc800078410ff */
[----:B------:R-:W-:Y:S02]  /*2bf0*/  F2FP.TF32.F32.PACK_B R25, R25 ;  /* 0x00000019ff19723e */ /* 0x000fe400024050ff */
[----:B------:R-:W-:-:S03]  /*2c00*/  LEA.HI.X R15, R8, R81, R9, 0x2, P2 ;  /* 0x00000051080f7211 */ /* 0x000fc600010f1409 */
[----:B------:R2:W-:Y:S04]  /*2c10*/  @P3 STG.E desc[UR36][R6.64+0x4], R25 ;  /* 0x0000041906003986 */ /* 0x0005e8000c101924 */
[----:B------:R-:W3:Y:S01]  /*2c20*/  @P0 LDG.E.LTC128B R18, desc[UR36][R14.64] ;  /* 0x000000240e120981 */ /* 0x000ee2000c1e1920 */
[----:B------:R-:W-:Y:S01]  /*2c30*/  IADD3 R12, P2, P3, R62, R10, R12 ;  /* 0x0000000a3e0c7210 */ /* 0x000fe20007b5e00c */
[----:B------:R-:W-:Y:S01]  /*2c40*/  BSSY B1, `(.L_x_42) ;  /* 0x0000011000017945 */ /* 0x000fe20003800000 */
[C---:B------:R-:W-:Y:S02]  /*2c50*/  SHF.L.U64.HI R9, R64.reuse, 0x2, R65 ;  /* 0x0000000240097819 */ /* 0x040fe40000010241 */
[----:B------:R-:W-:Y:S02]  /*2c60*/  IADD3.X R13, R63, R21, R13, P2, P3 ;  /* 0x000000153f0d7210 */ /* 0x000fe400017e640d */
[----:B------:R-:W-:-:S02]  /*2c70*/  LEA R10, P2, R64, R6, 0x2 ;  /* 0x00000006400a7211 */ /* 0x000fc400078410ff */
[----:B------:R-:W-:Y:S01]  /*2c80*/  ISETP.GT.AND P1, PT, R0, 0x8, P1 ;  /* 0x000000080000780c */ /* 0x000fe20000f24270 */
[----:B------:R-:W-:-:S04]  /*2c90*/  IMAD.WIDE.U32 R12, R19, R76, R12 ;  /* 0x0000004c130c7225 */ /* 0x000fc800078e000c */
[----:B------:R-:W-:Y:S01]  /*2ca0*/  IMAD.X R11, R9, 0x1, R7, P2 ;  /* 0x00000001090b7824 */ /* 0x000fe200010e0607 */
[----:B---3--:R-:W-:-:S05]  /*2cb0*/  LOP3.LUT R8, R18, 0xffffe000, RZ, 0xc0, !PT ;  /* 0xffffe00012087812 */ /* 0x008fca00078ec0ff */
        /* <DEDUP_REMOVED lines=9> */
.L_x_43:
[----:B------:R-:W-:Y:S05]  /*2d50*/  BSYNC B1 ;  /* 0x0000000000017941 */ /* 0x000fea0003800000 */
.L_x_42:
[----:B-----5:R-:W-:Y:S01]  /*2d60*/  LOP3.LUT R12, R18, 0xffffe000, RZ, 0xc0, !PT ;  /* 0xffffe000120c7812 */ /* 0x020fe200078ec0ff */
[----:B------:R-:W-:Y:S01]  /*2d70*/  BSSY B1, `(.L_x_44) ;  /* 0x0000009000017945 */ /* 0x000fe20003800000 */
[----:B------:R-:W-:-:S03]  /*2d80*/  ISETP.GT.AND P0, PT, R22, 0x8, PT ;  /* 0x000000081600780c */ /* 0x000fc60003f04270 */
[----:B------:R-:W-:Y:S01]  /*2d90*/  FMUL R12, R12, R59 ;  /* 0x0000003b0c0c7220 */ /* 0x000fe20000400000 */
[----:B------:R-:W-:-:S03]  /*2da0*/  ISETP.GT.AND P2, PT, R0, RZ, P0 ;  /* 0x000000ff0000720c */ /* 0x000fc60000744270 */
[----:B------:R-:W-:-:S05]  /*2db0*/  FFMA R27, R27, R58, R12 ;  /* 0x0000003a1b1b7223 */ /* 0x000fca000000000c */
[----:B------:R-:W-:-:S05]  /*2dc0*/  F2FP.TF32.F32.PACK_B R27, R27 ;  /* 0x0000001bff1b723e */ /* 0x000fca00024050ff */
[----:B------:R4:W-:Y:S01]  /*2dd0*/  @P1 STG.E desc[UR36][R10.64+0x4], R27 ;  /* 0x0000041b0a001986 */ /* 0x0009e2000c101924 */
[----:B------:R-:W-:Y:S05]  /*2de0*/  @!P2 BRA `(.L_x_45) ;  /* 0x000000000004a947 */ /* 0x000fea0003800000 */
[----:B------:R0:W5:Y:S02]  /*2df0*/  LDG.E.LTC128B R18, desc[UR36][R4.64+0x20] ;  /* 0x0000202404127981 */ /* 0x000164000c1e1920 */
.L_x_45:
[----:B------:R-:W-:Y:S05]  /*2e00*/  BSYNC B1 ;  /* 0x0000000000017941 */ /* 0x000fea0003800000 */
.L_x_44:
        /* <DEDUP_REMOVED lines=10> */
.L_x_47:
[----:B------:R-:W-:Y:S05]  /*2eb0*/  BSYNC B1 ;  /* 0x0000000000017941 */ /* 0x000fea0003800000 */
.L_x_46:
[----:B-----5:R-:W-:Y:S01]  /*2ec0*/  LOP3.LUT R12, R18, 0xffffe000, RZ, 0xc0, !PT ;  /* 0xffffe000120c7812 */ /* 0x020fe200078ec0ff */
[----:B------:R-:W-:Y:S01]  /*2ed0*/  BSSY B1, `(.L_x_48) ;  /* 0x0000008000017945 */ /* 0x000fe20003800000 */
[----:B------:R-:W-:-:S03]  /*2ee0*/  ISETP.GT.AND P0, PT, R0, 0x8, P0 ;  /* 0x000000080000780c */ /* 0x000fc60000704270 */
[----:B------:R-:W-:-:S04]  /*2ef0*/  FMUL R12, R12, R59 ;  /* 0x0000003b0c0c7220 */ /* 0x000fc80000400000 */
[----:B------:R-:W-:-:S05]  /*2f00*/  FFMA R29, R29, R58, R12 ;  /* 0x0000003a1d1d7223 */ /* 0x000fca000000000c */
[----:B------:R-:W-:-:S05]  /*2f10*/  F2FP.TF32.F32.PACK_B R29, R29 ;  /* 0x0000001dff1d723e */ /* 0x000fca00024050ff */
[----:B------:R0:W-:Y:S01]  /*2f20*/  @P3 STG.E desc[UR36][R6.64+0x24], R29 ;  /* 0x0000241d06003986 */ /* 0x0001e2000c101924 */
[----:B------:R-:W-:Y:S05]  /*2f30*/  @!P0 BRA `(.L_x_49) ;  /* 0x0000000000048947 */ /* 0x000fea0003800000 */
[----:B------:R0:W5:Y:S02]  /*2f40*/  LDG.E.LTC128B R18, desc[UR36][R8.64+0x20] ;  /* 0x0000202408127981 */ /* 0x000164000c1e1920 */
.L_x_49:
[----:B------:R-:W-:Y:S05]  /*2f50*/  BSYNC B1 ;  /* 0x0000000000017941 */ /* 0x000fea0003800000 */
.L_x_48:
[----:B-----5:R-:W-:Y:S01]  /*2f60*/  LOP3.LUT R12, R18, 0xffffe000, RZ, 0xc0, !PT ;  /* 0xffffe000120c7812 */ /* 0x020fe200078ec0ff */
[----:B------:R-:W-:Y:S01]  /*2f70*/  BSSY B1, `(.L_x_50) ;  /* 0x0000008000017945 */ /* 0x000fe20003800000 */
[----:B------:R-:W-:-:S03]  /*2f80*/  ISETP.GT.AND P1, PT, R0, 0x8, P1 ;  /* 0x000000080000780c */ /* 0x000fc60000f24270 */
[----:B0-----:R-:W-:-:S04]  /*2f90*/  FMUL R3, R12, R59 ;  /* 0x0000003b0c037220 */ /* 0x001fc80000400000 */
[----:B------:R-:W-:-:S05]  /*2fa0*/  FFMA R3, R30, R58, R3 ;  /* 0x0000003a1e037223 */ /* 0x000fca0000000003 */
[----:B------:R-:W-:-:S05]  /*2fb0*/  F2FP.TF32.F32.PACK_B R3, R3 ;  /* 0x00000003ff03723e */ /* 0x000fca00024050ff */
[----:B------:R0:W-:Y:S01]  /*2fc0*/  @P0 STG.E desc[UR36][R10.64+0x20], R3 ;  /* 0x000020030a000986 */ /* 0x0001e2000c101924 */
[----:B------:R-:W-:Y:S05]  /*2fd0*/  @!P1 BRA `(.L_x_51) ;  /* 0x0000000000049947 */ /* 0x000fea0003800000 */
[----:B------:R0:W5:Y:S02]  /*2fe0*/  LDG.E.LTC128B R18, desc[UR36][R8.64+0x24] ;  /* 0x0000242408127981 */ /* 0x000164000c1e1920 */
.L_x_51:
[----:B------:R-:W-:Y:S05]  /*2ff0*/  BSYNC B1 ;  /* 0x0000000000017941 */ /* 0x000fea0003800000 */
.L_x_50:
        /* <DEDUP_REMOVED lines=10> */
.L_x_53:
[----:B------:R-:W-:Y:S05]  /*30a0*/  BSYNC B1 ;  /* 0x0000000000017941 */ /* 0x000fea0003800000 */
.L_x_52:
[----:B-----5:R-:W-:Y:S01]  /*30b0*/  LOP3.LUT R12, R18, 0xffffe000, RZ, 0xc0, !PT ;  /* 0xffffe000120c7812 */ /* 0x020fe200078ec0ff */
[----:B------:R-:W-:Y:S01]  /*30c0*/  BSSY B1, `(.L_x_54) ;  /* 0x0000009000017945 */ /* 0x000fe20003800000 */
[----:B------:R-:W-:-:S03]  /*30d0*/  ISETP.GT.AND P1, PT, R22, 0x11, PT ;  /* 0x000000111600780c */ /* 0x000fc60003f24270 */
[----:B0-----:R-:W-:Y:S01]  /*30e0*/  FMUL R3, R12, R59 ;  /* 0x0000003b0c037220 */ /* 0x001fe20000400000 */
[----:B------:R-:W-:-:S03]  /*30f0*/  ISETP.GT.AND P3, PT, R0, RZ, P1 ;  /* 0x000000ff0000720c */ /* 0x000fc60000f64270 */
[----:B------:R-:W-:-:S05]  /*3100*/  FFMA R3, R32, R58, R3 ;  /* 0x0000003a20037223 */ /* 0x000fca0000000003 */
[----:B------:R-:W-:-:S05]  /*3110*/  F2FP.TF32.F32.PACK_B R3, R3 ;  /* 0x00000003ff03723e */ /* 0x000fca00024050ff */
[----:B------:R0:W-:Y:S01]  /*3120*/  @P2 STG.E desc[UR36][R6.64+0x40], R3 ;  /* 0x0000400306002986 */ /* 0x0001e2000c101924 */
[----:B------:R-:W-:Y:S05]  /*3130*/  @!P3 BRA `(.L_x_55) ;  /* 0x000000000004b947 */ /* 0x000fea0003800000 */
[----:B------:R0:W5:Y:S02]  /*3140*/  LDG.E.LTC128B R18, desc[UR36][R4.64+0x44] ;  /* 0x0000442404127981 */ /* 0x000164000c1e1920 */
.L_x_55:
[----:B------:R-:W-:Y:S05]  /*3150*/  BSYNC B1 ;  /* 0x0000000000017941 */ /* 0x000fea0003800000 */
.L_x_54:
        /* <DEDUP_REMOVED lines=9> */
.L_x_57:
[----:B------:R-:W-:Y:S05]  /*31f0*/  BSYNC B1 ;  /* 0x0000000000017941 */ /* 0x000fea0003800000 */
.L_x_56:
        /* <DEDUP_REMOVED lines=9> */
.L_x_59:
[----:B------:R-:W-:Y:S05]  /*3290*/  BSYNC B1 ;  /* 0x0000000000017941 */ /* 0x000fea0003800000 */
.L_x_58:
        /* <DEDUP_REMOVED lines=10> */
.L_x_61:
[----:B------:R-:W-:Y:S05]  /*3340*/  BSYNC B1 ;  /* 0x0000000000017941 */ /* 0x000fea0003800000 */
.L_x_60:
        /* <DEDUP_REMOVED lines=10> */
.L_x_63:
[----:B------:R-:W-:Y:S05]  /*33f0*/  BSYNC B1 ;  /* 0x0000000000017941 */ /* 0x000fea0003800000 */
.L_x_62:
        /* <DEDUP_REMOVED lines=9> */
.L_x_65:
[----:B------:R-:W-:Y:S05]  /*3490*/  BSYNC B1 ;  /* 0x0000000000017941 */ /* 0x000fea0003800000 */
.L_x_64:
        /* <DEDUP_REMOVED lines=9> */
.L_x_67:
[----:B------:R-:W-:Y:S05]  /*3530*/  BSYNC B1 ;  /* 0x0000000000017941 */ /* 0x000fea0003800000 */
.L_x_66:
        /* <DEDUP_REMOVED lines=10> */
.L_x_69:
[----:B------:R-:W-:Y:S05]  /*35e0*/  BSYNC B1 ;  /* 0x0000000000017941 */ /* 0x000fea0003800000 */
.L_x_68:
        /* <DEDUP_REMOVED lines=10> */
.L_x_71:
[----:B------:R-:W-:Y:S05]  /*3690*/  BSYNC B1 ;  /* 0x0000000000017941 */ /* 0x000fea0003800000 */
.L_x_70:
        /* <DEDUP_REMOVED lines=9> */
.L_x_73:
[----:B------:R-:W-:Y:S05]  /*3730*/  BSYNC B1 ;  /* 0x0000000000017941 */ /* 0x000fea0003800000 */
.L_x_72:
        /* <DEDUP_REMOVED lines=9> */
.L_x_75:
[----:B------:R-:W-:Y:S05]  /*37d0*/  BSYNC B1 ;  /* 0x0000000000017941 */ /* 0x000fea0003800000 */
.L_x_74:
        /* <DEDUP_REMOVED lines=10> */
.L_x_77:
[----:B------:R-:W-:Y:S05]  /*3880*/  BSYNC B1 ;  /* 0x0000000000017941 */ /* 0x000fea0003800000 */
.L_x_76:
        /* <DEDUP_REMOVED lines=10> */
.L_x_79:
[----:B------:R-:W-:Y:S05]  /*3930*/  BSYNC B1 ;  /* 0x0000000000017941 */ /* 0x000fea0003800000 */
.L_x_78:
        /* <DEDUP_REMOVED lines=9> */
.L_x_81:
[----:B------:R-:W-:Y:S05]  /*39d0*/  BSYNC B1 ;  /* 0x0000000000017941 */ /* 0x000fea0003800000 */
.L_x_80:
        /* <DEDUP_REMOVED lines=9> */
.L_x_83:
[----:B------:R-:W-:Y:S05]  /*3a70*/  BSYNC B1 ;  /* 0x0000000000017941 */ /* 0x000fea0003800000 */
.L_x_82:
        /* <DEDUP_REMOVED lines=10> */
.L_x_85:
[----:B------:R-:W-:Y:S05]  /*3b20*/  BSYNC B1 ;  /* 0x0000000000017941 */ /* 0x000fea0003800000 */
.L_x_84:
        /* <DEDUP_REMOVED lines=10> */
.L_x_87:
[----:B------:R-:W-:Y:S05]  /*3bd0*/  BSYNC B1 ;  /* 0x0000000000017941 */ /* 0x000fea0003800000 */
.L_x_86:
        /* <DEDUP_REMOVED lines=9> */
.L_x_89:
[----:B------:R-:W-:Y:S05]  /*3c70*/  BSYNC B1 ;  /* 0x0000000000017941 */ /* 0x000fea0003800000 */
.L_x_88:
        /* <DEDUP_REMOVED lines=9> */
.L_x_91:
[----:B------:R-:W-:Y:S05]  /*3d10*/  BSYNC B1 ;  /* 0x0000000000017941 */ /* 0x000fea0003800000 */
.L_x_90:
        /* <DEDUP_REMOVED lines=10> */
.L_x_93:
[----:B------:R-:W-:Y:S05]  /*3dc0*/  BSYNC B1 ;  /* 0x0000000000017941 */ /* 0x000fea0003800000 */
.L_x_92:
        /* <DEDUP_REMOVED lines=10> */
.L_x_95:
[----:B------:R-:W-:Y:S05]  /*3e70*/  BSYNC B1 ;  /* 0x0000000000017941 */ /* 0x000fea0003800000 */
.L_x_94:
[----:B01---5:R-:W-:Y:S01]  /*3e80*/  LOP3.LUT R4, R18, 0xffffe000, RZ, 0xc0, !PT ;  /* 0xffffe00012047812 */ /* 0x023fe200078ec0ff */
        /* <DEDUP_REMOVED lines=8> */
.L_x_97:
[----:B------:R-:W-:Y:S05]  /*3f10*/  BSYNC B1 ;  /* 0x0000000000017941 */ /* 0x000fea0003800000 */
.L_x_96:
[----:B-----5:R-:W-:Y:S01]  /*3f20*/  LOP3.LUT R4, R18, 0xffffe000, RZ, 0xc0, !PT ;  /* 0xffffe00012047812 */ /* 0x020fe200078ec0ff */
[----:B------:R-:W-:Y:S01]  /*3f30*/  @P0 IMAD.MOV.U32 R5, RZ, RZ, R11 ;  /* 0x000000ffff050224 */ /* 0x000fe200078e000b */
[----:B------:R-:W-:Y:S01]  /*3f40*/  ISETP.GT.AND P1, PT, R0, 0x8, P1 ;  /* 0x000000080000780c */ /* 0x000fe20000f24270 */
[----:B------:R-:W-:Y:S02]  /*3f50*/  BSSY B1, `(.L_x_98) ;  /* 0x0000008000017945 */ /* 0x000fe40003800000 */
[----:B------:R-:W-:Y:S01]  /*3f60*/  FMUL R3, R4, R59 ;  /* 0x0000003b04037220 */ /* 0x000fe20000400000 */
[----:B------:R-:W-:-:S03]  /*3f70*/  @P0 IMAD.MOV.U32 R4, RZ, RZ, R10 ;  /* 0x000000ffff040224 */ /* 0x000fc600078e000a */
[----:B------:R-:W-:-:S05]  /*3f80*/  FFMA R3, R54, R58, R3 ;  /* 0x0000003a36037223 */ /* 0x000fca0000000003 */
[----:B------:R-:W-:-:S05]  /*3f90*/  F2FP.TF32.F32.PACK_B R3, R3 ;  /* 0x00000003ff03723e */ /* 0x000fca00024050ff */
[----:B------:R0:W-:Y:S01]  /*3fa0*/  @P0 STG.E desc[UR36][R4.64+0xe0], R3 ;  /* 0x0000e00304000986 */ /* 0x0001e2000c101924 */
[----:B------:R-:W-:Y:S05]  /*3fb0*/  @!P1 BRA `(.L_x_99) ;  /* 0x0000000000049947 */ /* 0x000fea0003800000 */
[----:B------:R0:W5:Y:S02]  /*3fc0*/  LDG.E.LTC128B R18, desc[UR36][R8.64+0xe4] ;  /* 0x0000e42408127981 */ /* 0x000164000c1e1920 */
.L_x_99:
[----:B------:R-:W-:Y:S05]  /*3fd0*/  BSYNC B1 ;  /* 0x0000000000017941 */ /* 0x000fea0003800000 */
.L_x_98:
[----:B------:R-:W-:Y:S05]  /*3fe0*/  @!P1 BRA `(.L_x_100) ;  /* 0x0000000800709947 */ /* 0x000fea0003800000 */
[----:B-----5:R-:W-:-:S05]  /*3ff0*/  LOP3.LUT R18, R18, 0xffffe000, RZ, 0xc0, !PT ;  /* 0xffffe00012127812 */ /* 0x020fca00078ec0ff */
[----:B------:R-:W-:-:S04]  /*4000*/  FMUL R18, R18, R59 ;  /* 0x0000003b12127220 */ /* 0x000fc80000400000 */
[----:B------:R-:W-:-:S05]  /*4010*/  FFMA R55, R55, R58, R18 ;  /* 0x0000003a37377223 */ /* 0x000fca0000000012 */
[----:B------:R-:W-:-:S05]  /*4020*/  F2FP.TF32.F32.PACK_B R55, R55 ;  /* 0x00000037ff37723e */ /* 0x000fca00024050ff */
[----:B------:R0:W-:Y:S01]  /*4030*/  STG.E desc[UR36][R10.64+0xe4], R55 ;  /* 0x0000e4370a007986 */ /* 0x0001e2000c101924 */
[----:B------:R-:W-:Y:S05]  /*4040*/  BRA `(.L_x_100) ;  /* 0x0000000800587947 */ /* 0x000fea0003800000 */
.L_x_39:
[----:B------:R-:W-:Y:S01]  /*4050*/  ISETP.GT.AND P4, PT, R22, 0x1, PT ;  /* 0x000000011600780c */ /* 0x000fe20003f84270 */
[----:B------:R-:W-:Y:S01]  /*4060*/  ULDC.64 UR4, c[0x0][0x5c0] ;  /* 0x0001700000047ab9 */ /* 0x000fe20000000a00 */
[-C--:B------:R-:W-:Y:S01]  /*4070*/  FMUL R3, R24, R58.reuse ;  /* 0x0000003a18037220 */ /* 0x080fe20000400000 */
[----:B------:R-:W-:Y:S01]  /*4080*/  LEA R4, P3, R72, UR4, 0x2 ;  /* 0x0000000448047c11 */ /* 0x000fe2000f8610ff */
[-C--:B------:R-:W-:Y:S01]  /*4090*/  FMUL R25, R25, R58.reuse ;  /* 0x0000003a19197220 */ /* 0x080fe20000400000 */
[----:B------:R-:W-:Y:S01]  /*40a0*/  ISETP.GT.AND P1, PT, R0, RZ, P4 ;  /* 0x000000ff0000720c */ /* 0x000fe20002724270 */
[-C--:B------:R-:W-:Y:S01]  /*40b0*/  FMUL R9, R26, R58.reuse ;  /* 0x0000003a1a097220 */ /* 0x080fe20000400000 */
[----:B------:R-:W-:Y:S01]  /*40c0*/  LEA.HI.X R5, R72, UR5, R7, 0x2, P3 ;  /* 0x0000000548057c11 */ /* 0x000fe200098f1407 */
[-C--:B------:R-:W-:Y:S01]  /*40d0*/  FMUL R27, R27, R58.reuse ;  /* 0x0000003a1b1b7220 */ /* 0x080fe20000400000 */
[----:B------:R-:W-:Y:S01]  /*40e0*/  F2FP.TF32.F32.PACK_B R3, R3 ;  /* 0x00000003ff03723e */ /* 0x000fe200024050ff */
[-C--:B------:R-:W-:Y:S01]  /*40f0*/  FMUL R29, R29, R58.reuse ;  /* 0x0000003a1d1d7220 */ /* 0x080fe20000400000 */
[----:B------:R-:W-:Y:S01]  /*4100*/  F2FP.TF32.F32.PACK_B R25, R25 ;  /* 0x00000019ff19723e */ /* 0x000fe200024050ff */
[----:B------:R-:W-:Y:S01]  /*4110*/  FMUL R31, R31, R58 ;  /* 0x0000003a1f1f7220 */ /* 0x000fe20000400000 */
[C---:B------:R-:W-:Y:S01]  /*4120*/  SHF.L.U64.HI R7, R64.reuse, 0x2, R65 ;  /* 0x0000000240077819 */ /* 0x040fe20000010241 */
[----:B------:R0:W-:Y:S01]  /*4130*/  @P2 STG.E desc[UR36][R4.64], R3 ;  /* 0x0000000304002986 */ /* 0x0001e2000c101924 */
[----:B------:R-:W-:Y:S01]  /*4140*/  LEA R6, P3, R64, R4, 0x2 ;  /* 0x0000000440067211 */ /* 0x000fe200078610ff */
[-C--:B------:R-:W-:Y:S01]  /*4150*/  FMUL R11, R32, R58.reuse ;  /* 0x0000003a200b7220 */ /* 0x080fe20000400000 */
[C---:B------:R-:W-:Y:S01]  /*4160*/  ISETP.GT.AND P2, PT, R22.reuse, 0x8, PT ;  /* 0x000000081600780c */ /* 0x040fe20003f44270 */
[----:B------:R-:W-:Y:S01]  /*4170*/  @P1 STG.E desc[UR36][R4.64+0x4], R25 ;  /* 0x0000041904001986 */ /* 0x000fe2000c101924 */
[----:B------:R-:W-:Y:S01]  /*4180*/  ISETP.GT.AND P1, PT, R22, 0x9, PT ;  /* 0x000000091600780c */ /* 0x000fe20003f24270 */
[----:B------:R-:W-:Y:S01]  /*4190*/  IMAD.X R7, R7, 0x1, R5, P3 ;  /* 0x0000000107077824 */ /* 0x000fe200018e0605 */
[C---:B------:R-:W-:Y:S01]  /*41a0*/  ISETP.GT.AND P0, PT, R0.reuse, 0x8, P0 ;  /* 0x000000080000780c */ /* 0x040fe20000704270 */
[-C--:B------:R-:W-:Y:S01]  /*41b0*/  FMUL R33, R33, R58.reuse ;  /* 0x0000003a21217220 */ /* 0x080fe20000400000 */
[C---:B------:R-:W-:Y:S01]  /*41c0*/  ISETP.GT.AND P4, PT, R0.reuse, 0x8, P4 ;  /* 0x000000080000780c */ /* 0x040fe20002784270 */
[-C--:B------:R-:W-:Y:S01]  /*41d0*/  FMUL R35, R35, R58.reuse ;  /* 0x0000003a23237220 */ /* 0x080fe20000400000 */
[----:B------:R-:W-:Y:S01]  /*41e0*/  ISETP.GT.AND P5, PT, R0, RZ, P2 ;  /* 0x000000ff0000720c */ /* 0x000fe200017a4270 */
[-C--:B0-----:R-:W-:Y:S01]  /*41f0*/  FMUL R3, R28, R58.reuse ;  /* 0x0000003a1c037220 */ /* 0x081fe20000400000 */
[----:B------:R-:W-:Y:S01]  /*4200*/  ISETP.GT.AND P3, PT, R0, RZ, P1 ;  /* 0x000000ff0000720c */ /* 0x000fe20000f64270 */
[-C--:B------:R-:W-:Y:S01]  /*4210*/  FMUL R37, R37, R58.reuse ;  /* 0x0000003a25257220 */ /* 0x080fe20000400000 */
[----:B------:R-:W-:Y:S01]  /*4220*/  F2FP.TF32.F32.PACK_B R9, R9 ;  /* 0x00000009ff09723e */ /* 0x000fe200024050ff */
[-C--:B------:R-:W-:Y:S01]  /*4230*/  FMUL R39, R39, R58.reuse ;  /* 0x0000003a27277220 */ /* 0x080fe20000400000 */
[----:B------:R-:W-:Y:S01]  /*4240*/  F2FP.TF32.F32.PACK_B R27, R27 ;  /* 0x0000001bff1b723e */ /* 0x000fe200024050ff */
[-C--:B------:R-:W-:Y:S01]  /*4250*/  FMUL R41, R41, R58.reuse ;  /* 0x0000003a29297220 */ /* 0x080fe20000400000 */
[----:B------:R-:W-:Y:S01]  /*4260*/  F2FP.TF32.F32.PACK_B R3, R3 ;  /* 0x00000003ff03723e */ /* 0x000fe200024050ff */
[----:B------:R0:W-:Y:S01]  /*4270*/  @P0 STG.E desc[UR36][R6.64], R9 ;  /* 0x0000000906000986 */ /* 0x0001e2000c101924 */
[----:B------:R-:W-:Y:S01]  /*4280*/  F2FP.TF32.F32.PACK_B R29, R29 ;  /* 0x0000001dff1d723e */ /* 0x000fe200024050ff */
[-C--:B------:R-:W-:Y:S01]  /*4290*/  FMUL R43, R43, R58.reuse ;  /* 0x0000003a2b2b7220 */ /* 0x080fe20000400000 */
[----:B------:R-:W-:Y:S01]  /*42a0*/  ISETP.GT.AND P0, PT, R22, 0x10, PT ;  /* 0x000000101600780c */ /* 0x000fe20003f04270 */
[----:B------:R-:W-:Y:S01]  /*42b0*/  @P4 STG.E desc[UR36][R6.64+0x4], R27 ;  /* 0x0000041b06004986 */ /* 0x000fe2000c101924 */
[C---:B------:R-:W-:Y:S01]  /*42c0*/  ISETP.GT.AND P2, PT, R0.reuse, 0x8, P2 ;  /* 0x000000080000780c */ /* 0x040fe20001744270 */
[-C--:B------:R-:W-:Y:S01]  /*42d0*/  FMUL R45, R45, R58.reuse ;  /* 0x0000003a2d2d7220 */ /* 0x080fe20000400000 */
[C---:B------:R-:W-:Y:S01]  /*42e0*/  ISETP.GT.AND P1, PT, R0.reuse, 0x8, P1 ;  /* 0x000000080000780c */ /* 0x040fe20000f24270 */
[----:B------:R1:W-:Y:S01]  /*42f0*/  @P5 STG.E desc[UR36][R4.64+0x20], R3 ;  /* 0x0000200304005986 */ /* 0x0003e2000c101924 */
[----:B------:R-:W-:Y:S01]  /*4300*/  ISETP.GT.AND P5, PT, R0, RZ, P0 ;  /* 0x000000ff0000720c */ /* 0x000fe200007a4270 */
[-C--:B------:R-:W-:Y:S01]  /*4310*/  FMUL R47, R47, R58.reuse ;  /* 0x0000003a2f2f7220 */ /* 0x080fe20000400000 */
[----:B------:R-:W-:Y:S01]  /*4320*/  F2FP.TF32.F32.PACK_B R31, R31 ;  /* 0x0000001fff1f723e */ /* 0x000fe200024050ff */
[----:B------:R-:W-:Y:S01]  /*4330*/  @P3 STG.E desc[UR36][R4.64+0x24], R29 ;  /* 0x0000241d04003986 */ /* 0x000fe2000c101924 */
[----:B------:R-:W-:Y:S01]  /*4340*/  ISETP.GT.AND P3, PT, R22, 0x11, PT ;  /* 0x000000111600780c */ /* 0x000fe20003f64270 */
[-C--:B0-----:R-:W-:Y:S01]  /*4350*/  FMUL R9, R30, R58.reuse ;  /* 0x0000003a1e097220 */ /* 0x081fe20000400000 */
[----:B------:R-:W-:Y:S01]  /*4360*/  F2FP.TF32.F32.PACK_B R11, R11 ;  /* 0x0000000bff0b723e */ /* 0x000fe200024050ff */
[-C--:B------:R-:W-:Y:S01]  /*4370*/  FMUL R49, R49, R58.reuse ;  /* 0x0000003a31317220 */ /* 0x080fe20000400000 */
[----:B------:R-:W-:Y:S01]  /*4380*/  ISETP.GT.AND P4, PT, R0, RZ, P3 ;  /* 0x000000ff0000720c */ /* 0x000fe20001f84270 */
[-C--:B------:R-:W-:Y:S01]  /*4390*/  FMUL R51, R51, R58.reuse ;  /* 0x0000003a33337220 */ /* 0x080fe20000400000 */
[----:B------:R-:W-:Y:S01]  /*43a0*/  F2FP.TF32.F32.PACK_B R9, R9 ;  /* 0x00000009ff09723e */ /* 0x000fe200024050ff */
[-C--:B-1----:R-:W-:Y:S01]  /*43b0*/  FMUL R3, R34, R58.reuse ;  /* 0x0000003a22037220 */ /* 0x082fe20000400000 */
[----:B------:R-:W-:Y:S01]  /*43c0*/  F2FP.TF32.F32.PACK_B R33, R33 ;  /* 0x00000021ff21723e */ /* 0x000fe200024050ff */
[-C--:B------:R-:W-:Y:S01]  /*43d0*/  FMUL R13, R52, R58.reuse ;  /* 0x0000003a340d7220 */ /* 0x080fe20000400000 */
[----:B------:R-:W-:Y:S01]  /*43e0*/  ISETP.GT.AND P0, PT, R0, 0x8, P0 ;  /* 0x000000080000780c */ /* 0x000fe20000704270 */
[----:B------:R0:W-:Y:S01]  /*43f0*/  @P2 STG.E desc[UR36][R6.64+0x20], R9 ;  /* 0x0000200906002986 */ /* 0x0001e2000c101924 */
[C---:B------:R-:W-:Y:S01]  /*4400*/  ISETP.GT.AND P2, PT, R22.reuse, 0x19, PT ;  /* 0x000000191600780c */ /* 0x040fe20003f44270 */
[-C--:B------:R-:W-:Y:S01]  /*4410*/  FMUL R53, R53, R58.reuse ;  /* 0x0000003a35357220 */ /* 0x080fe20000400000 */
[----:B------:R-:W-:Y:S01]  /*4420*/  F2FP.TF32.F32.PACK_B R3, R3 ;  /* 0x00000003ff03723e */ /* 0x000fe200024050ff */
[----:B------:R-:W-:Y:S01]  /*4430*/  @P1 STG.E desc[UR36][R6.64+0x24], R31 ;  /* 0x0000241f06001986 */ /* 0x000fe2000c101924 */
[----:B------:R-:W-:Y:S01]  /*4440*/  ISETP.GT.AND P1, PT, R22, 0x18, PT ;  /* 0x000000181600780c */ /* 0x000fe20003f24270 */
[----:B------:R-:W-:Y:S01]  /*4450*/  FMUL R55, R55, R58 ;  /* 0x0000003a37377220 */ /* 0x000fe20000400000 */
[----:B------:R-:W-:Y:S01]  /*4460*/  F2FP.TF32.F32.PACK_B R35, R35 ;  /* 0x00000023ff23723e */ /* 0x000fe200024050ff */
[----:B------:R1:W-:Y:S01]  /*4470*/  @P5 STG.E desc[UR36][R4.64+0x40], R11 ;  /* 0x0000400b04005986 */ /* 0x0003e2000c101924 */
[----:B------:R-:W-:-:S02]  /*4480*/  ISETP.GT.AND P5, PT, R0, RZ, P1 ;  /* 0x000000ff0000720c */ /* 0x000fc40000fa4270 */
[----:B------:R-:W-:Y:S01]  /*4490*/  F2FP.TF32.F32.PACK_B R37, R37 ;  /* 0x00000025ff25723e */ /* 0x000fe200024050ff */
[----:B------:R-:W-:Y:S01]  /*44a0*/  @P4 STG.E desc[UR36][R4.64+0x44], R33 ;  /* 0x0000442104004986 */ /* 0x000fe2000c101924 */
[----:B------:R-:W-:Y:S01]  /*44b0*/  ISETP.GT.AND P4, PT, R0, 0x8, P3 ;  /* 0x000000080000780c */ /* 0x000fe20001f84270 */
[-C--:B0-----:R-:W-:Y:S01]  /*44c0*/  FMUL R9, R36, R58.reuse ;  /* 0x0000003a24097220 */ /* 0x081fe20000400000 */
[----:B------:R-:W-:Y:S01]  /*44d0*/  ISETP.GT.AND P3, PT, R0, RZ, P2 ;  /* 0x000000ff0000720c */ /* 0x000fe20001764270 */
[----:B------:R0:W-:Y:S01]  /*44e0*/  @P0 STG.E desc[UR36][R6.64+0x40], R3 ;  /* 0x0000400306000986 */ /* 0x0001e2000c101924 */
[----:B------:R-:W-:Y:S02]  /*44f0*/  ISETP.GT.AND P0, PT, R22, 0x20, PT ;  /* 0x000000201600780c */ /* 0x000fe40003f04270 */
[----:B------:R-:W-:Y:S01]  /*4500*/  F2FP.TF32.F32.PACK_B R9, R9 ;  /* 0x00000009ff09723e */ /* 0x000fe200024050ff */
[----:B-1----:R-:W-:Y:S01]  /*4510*/  FMUL R11, R40, R58 ;  /* 0x0000003a280b7220 */ /* 0x002fe20000400000 */
[----:B------:R-:W-:-:S02]  /*4520*/  ISETP.GT.AND P1, PT, R0, 0x8, P1 ;  /* 0x000000080000780c */ /* 0x000fc40000f24270 */
[----:B------:R-:W-:Y:S02]  /*4530*/  F2FP.TF32.F32.PACK_B R39, R39 ;  /* 0x00000027ff27723e */ /* 0x000fe400024050ff */
[----:B------:R-:W-:Y:S01]  /*4540*/  F2FP.TF32.F32.PACK_B R11, R11 ;  /* 0x0000000bff0b723e */ /* 0x000fe200024050ff */
[----:B------:R-:W-:Y:S01]  /*4550*/  @P4 STG.E desc[UR36][R6.64+0x44], R35 ;  /* 0x0000442306004986 */ /* 0x000fe2000c101924 */
[----:B------:R-:W-:Y:S01]  /*4560*/  ISETP.GT.AND P4, PT, R0, 0x8, P2 ;  /* 0x000000080000780c */ /* 0x000fe20001784270 */
[----:B0-----:R-:W-:Y:S01]  /*4570*/  FMUL R3, R38, R58 ;  /* 0x0000003a26037220 */ /* 0x001fe20000400000 */
[----:B------:R-:W-:Y:S01]  /*4580*/  ISETP.GT.AND P2, PT, R22, 0x21, PT ;  /* 0x000000211600780c */ /* 0x000fe20003f44270 */
[----:B------:R0:W-:Y:S01]  /*4590*/  @P5 STG.E desc[UR36][R4.64+0x60], R9 ;  /* 0x0000600904005986 */ /* 0x0001e2000c101924 */
[C---:B------:R-:W-:Y:S02]  /*45a0*/  ISETP.GT.AND P5, PT, R0.reuse, RZ, P0 ;  /* 0x000000ff0000720c */ /* 0x040fe400007a4270 */
[----:B------:R-:W-:Y:S01]  /*45b0*/  F2FP.TF32.F32.PACK_B R3, R3 ;  /* 0x00000003ff03723e */ /* 0x000fe200024050ff */
[----:B------:R-:W-:Y:S01]  /*45c0*/  @P3 STG.E desc[UR36][R4.64+0x64], R37 ;  /* 0x0000642504003986 */ /* 0x000fe2000c101924 */
[----:B------:R-:W-:-:S02]  /*45d0*/  ISETP.GT.AND P3, PT, R0, RZ, P2 ;  /* 0x000000ff0000720c */ /* 0x000fc40001764270 */
[----:B------:R-:W-:Y:S01]  /*45e0*/  F2FP.TF32.F32.PACK_B R41, R41 ;  /* 0x00000029ff29723e */ /* 0x000fe200024050ff */
[----:B------:R1:W-:Y:S01]  /*45f0*/  @P1 STG.E desc[UR36][R6.64+0x60], R3 ;  /* 0x0000600306001986 */ /* 0x0003e2000c101924 */
[----:B------:R-:W-:Y:S02]  /*4600*/  ISETP.GT.AND P0, PT, R0, 0x8, P0 ;  /* 0x000000080000780c */ /* 0x000fe40000704270 */
[----:B------:R-:W-:Y:S01]  /*4610*/  F2FP.TF32.F32.PACK_B R43, R43 ;  /* 0x0000002bff2b723e */ /* 0x000fe200024050ff */
[----:B------:R-:W-:Y:S01]  /*4620*/  @P4 STG.E desc[UR36][R6.64+0x64], R39 ;  /* 0x0000642706004986 */ /* 0x000fe2000c101924 */
[----:B------:R-:W-:Y:S01]  /*4630*/  ISETP.GT.AND P4, PT, R22, 0x28, PT ;  /* 0x000000281600780c */ /* 0x000fe20003f84270 */
[----:B0-----:R-:W-:Y:S01]  /*4640*/  FMUL R9, R44, R58 ;  /* 0x0000003a2c097220 */ /* 0x001fe20000400000 */
[----:B------:R-:W-:Y:S01]  /*4650*/  F2FP.TF32.F32.PACK_B R45, R45 ;  /* 0x0000002dff2d723e */ /* 0x000fe200024050ff */
[----:B------:R0:W-:Y:S01]  /*4660*/  @P5 STG.E desc[UR36][R4.64+0x80], R11 ;  /* 0x0000800b04005986 */ /* 0x0001e2000c101924 */
[----:B------:R-:W-:-:S02]  /*4670*/  ISETP.GT.AND P5, PT, R22, 0x29, PT ;  /* 0x000000291600780c */ /* 0x000fc40003fa4270 */
[----:B------:R-:W-:Y:S01]  /*4680*/  F2FP.TF32.F32.PACK_B R9, R9 ;  /* 0x00000009ff09723e */ /* 0x000fe200024050ff */
[----:B------:R-:W-:Y:S01]  /*4690*/  @P3 STG.E desc[UR36][R4.64+0x84], R41 ;  /* 0x0000842904003986 */ /* 0x000fe2000c101924 */
[----:B------:R-:W-:Y:S01]  /*46a0*/  ISETP.GT.AND P3, PT, R0, 0x8, P2 ;  /* 0x000000080000780c */ /* 0x000fe20001764270 */
[-C--:B-1----:R-:W-:Y:S01]  /*46b0*/  FMUL R3, R42, R58.reuse ;  /* 0x0000003a2a037220 */ /* 0x082fe20000400000 */
[C---:B------:R-:W-:Y:S02]  /*46c0*/  ISETP.GT.AND P2, PT, R0.reuse, RZ, P4 ;  /* 0x000000ff0000720c */ /* 0x040fe40002744270 */
[C---:B------:R-:W-:Y:S02]  /*46d0*/  ISETP.GT.AND P1, PT, R0.reuse, RZ, P5 ;  /* 0x000000ff0000720c */ /* 0x040fe40002f24270 */
[----:B------:R-:W-:Y:S01]  /*46e0*/  ISETP.GT.AND P4, PT, R0, 0x8, P4 ;  /* 0x000000080000780c */ /* 0x000fe20002784270 */
[----:B0-----:R-:W-:Y:S01]  /*46f0*/  FMUL R11, R46, R58 ;  /* 0x0000003a2e0b7220 */ /* 0x001fe20000400000 */
[----:B------:R-:W-:-:S02]  /*4700*/  ISETP.GT.AND P5, PT, R0, 0x8, P5 ;  /* 0x000000080000780c */ /* 0x000fc40002fa4270 */
[----:B------:R-:W-:Y:S02]  /*4710*/  F2FP.TF32.F32.PACK_B R3, R3 ;  /* 0x00000003ff03723e */ /* 0x000fe400024050ff */
[----:B------:R-:W-:Y:S02]  /*4720*/  F2FP.TF32.F32.PACK_B R11, R11 ;  /* 0x0000000bff0b723e */ /* 0x000fe400024050ff */
[----:B------:R-:W-:Y:S01]  /*4730*/  F2FP.TF32.F32.PACK_B R47, R47 ;  /* 0x0000002fff2f723e */ /* 0x000fe200024050ff */
[----:B------:R0:W-:Y:S01]  /*4740*/  @P0 STG.E desc[UR36][R6.64+0x80], R3 ;  /* 0x0000800306000986 */ /* 0x0001e2000c101924 */
[----:B------:R-:W-:Y:S02]  /*4750*/  F2FP.TF32.F32.PACK_B R49, R49 ;  /* 0x00000031ff31723e */ /* 0x000fe400024050ff */
[C---:B------:R-:W-:Y:S01]  /*4760*/  ISETP.GT.AND P0, PT, R22.reuse, 0x39, PT ;  /* 0x000000391600780c */ /* 0x040fe20003f04270 */
[----:B------:R-:W-:Y:S01]  /*4770*/  @P3 STG.E desc[UR36][R6.64+0x84], R43 ;  /* 0x0000842b06003986 */ /* 0x000fe2000c101924 */
[----:B------:R-:W-:-:S02]  /*4780*/  ISETP.GT.AND P3, PT, R22, 0x30, PT ;  /* 0x000000301600780c */ /* 0x000fc40003f64270 */
[----:B------:R-:W-:Y:S01]  /*4790*/  F2FP.TF32.F32.PACK_B R51, R51 ;  /* 0x00000033ff33723e */ /* 0x000fe200024050ff */
[----:B------:R1:W-:Y:S01]  /*47a0*/  @P2 STG.E desc[UR36][R4.64+0xa0], R9 ;  /* 0x0000a00904002986 */ /* 0x0003e2000c101924 */
[----:B------:R-:W-:Y:S02]  /*47b0*/  ISETP.GT.AND P2, PT, R22, 0x31, PT ;  /* 0x000000311600780c */ /* 0x000fe40003f44270 */
[----:B------:R-:W-:Y:S01]  /*47c0*/  F2FP.TF32.F32.PACK_B R13, R13 ;  /* 0x0000000dff0d723e */ /* 0x000fe200024050ff */
[----:B------:R-:W-:Y:S01]  /*47d0*/  @P1 STG.E desc[UR36][R4.64+0xa4], R45 ;  /* 0x0000a42d04001986 */ /* 0x000fe2000c101924 */
[----:B0-----:R-:W-:Y:S01]  /*47e0*/  FMUL R3, R48, R58 ;  /* 0x0000003a30037220 */ /* 0x001fe20000400000 */
[----:B------:R-:W-:Y:S02]  /*47f0*/  ISETP.GT.AND P1, PT, R22, 0x38, PT ;  /* 0x000000381600780c */ /* 0x000fe40003f24270 */
[----:B------:R0:W-:Y:S01]  /*4800*/  @P4 STG.E desc[UR36][R6.64+0xa0], R11 ;  /* 0x0000a00b06004986 */ /* 0x0001e2000c101924 */
[----:B------:R-:W-:-:S02]  /*4810*/  ISETP.GT.AND P4, PT, R0, RZ, P3 ;  /* 0x000000ff0000720c */ /* 0x000fc40001f84270 */
[----:B------:R-:W-:Y:S01]  /*4820*/  F2FP.TF32.F32.PACK_B R3, R3 ;  /* 0x00000003ff03723e */ /* 0x000fe200024050ff */
[----:B------:R-:W-:Y:S01]  /*4830*/  @P5 STG.E desc[UR36][R6.64+0xa4], R47 ;  /* 0x0000a42f06005986 */ /* 0x000fe2000c101924 */
[----:B------:R-:W-:Y:S01]  /*4840*/  ISETP.GT.AND P5, PT, R0, RZ, P2 ;  /* 0x000000ff0000720c */ /* 0x000fe200017a4270 */
[-C--:B-1----:R-:W-:Y:S01]  /*4850*/  FMUL R9, R50, R58.reuse ;  /* 0x0000003a32097220 */ /* 0x082fe20000400000 */
[C---:B------:R-:W-:Y:S02]  /*4860*/  ISETP.GT.AND P3, PT, R0.reuse, 0x8, P3 ;  /* 0x000000080000780c */ /* 0x040fe40001f64270 */
[----:B------:R-:W-:Y:S02]  /*4870*/  ISETP.GT.AND P2, PT, R0, 0x8, P2 ;  /* 0x000000080000780c */ /* 0x000fe40001744270 */
[----:B------:R-:W-:Y:S01]  /*4880*/  F2FP.TF32.F32.PACK_B R9, R9 ;  /* 0x00000009ff09723e */ /* 0x000fe200024050ff */
[----:B0-----:R-:W-:Y:S01]  /*4890*/  FMUL R11, R54, R58 ;  /* 0x0000003a360b7220 */ /* 0x001fe20000400000 */
[----:B------:R-:W-:Y:S01]  /*48a0*/  F2FP.TF32.F32.PACK_B R53, R53 ;  /* 0x00000035ff35723e */ /* 0x000fe200024050ff */
[----:B------:R-:W-:Y:S01]  /*48b0*/  @P4 STG.E desc[UR36][R4.64+0xc0], R3 ;  /* 0x0000c00304004986 */ /* 0x000fe2000c101924 */
[----:B------:R-:W-:-:S02]  /*48c0*/  ISETP.GT.AND P4, PT, R0, RZ, P1 ;  /* 0x000000ff0000720c */ /* 0x000fc40000f84270 */
[C---:B------:R-:W-:Y:S01]  /*48d0*/  ISETP.GT.AND P1, PT, R0.reuse, 0x8, P1 ;  /* 0x000000080000780c */ /* 0x040fe20000f24270 */
[----:B------:R-:W-:Y:S01]  /*48e0*/  @P5 STG.E desc[UR36][R4.64+0xc4], R49 ;  /* 0x0000c43104005986 */ /* 0x000fe2000c101924 */
[C---:B------:R-:W-:Y:S02]  /*48f0*/  ISETP.GT.AND P5, PT, R0.reuse, RZ, P0 ;  /* 0x000000ff0000720c */ /* 0x040fe400007a4270 */
[----:B------:R-:W-:Y:S01]  /*4900*/  ISETP.GT.AND P0, PT, R0, 0x8, P0 ;  /* 0x000000080000780c */ /* 0x000fe20000704270 */
[----:B------:R-:W-:Y:S01]  /*4910*/  @P3 STG.E desc[UR36][R6.64+0xc0], R9 ;  /* 0x0000c00906003986 */ /* 0x000fe2000c101924 */
[----:B------:R-:W-:Y:S02]  /*4920*/  F2FP.TF32.F32.PACK_B R11, R11 ;  /* 0x0000000bff0b723e */ /* 0x000fe400024050ff */
[----:B------:R-:W-:Y:S01]  /*4930*/  F2FP.TF32.F32.PACK_B R55, R55 ;  /* 0x00000037ff37723e */ /* 0x000fe200024050ff */
[----:B------:R-:W-:Y:S04]  /*4940*/  @P2 STG.E desc[UR36][R6.64+0xc4], R51 ;  /* 0x0000c43306002986 */ /* 0x000fe8000c101924 */
[----:B------:R-:W-:Y:S04]  /*4950*/  @P4 STG.E desc[UR36][R4.64+0xe0], R13 ;  /* 0x0000e00d04004986 */ /* 0x000fe8000c101924 */
[----:B------:R0:W-:Y:S02]  /*4960*/  @P5 STG.E desc[UR36][R4.64+0xe4], R53 ;  /* 0x0000e43504005986 */ /* 0x0001e4000c101924 */
[----:B0-----:R-:W-:-:S02]  /*4970*/  @P1 IMAD.MOV.U32 R4, RZ, RZ, R6 ;  /* 0x000000ffff041224 */ /* 0x001fc400078e0006 */
[----:B------:R-:W-:-:S05]  /*4980*/  @P1 IMAD.MOV.U32 R5, RZ, RZ, R7 ;  /* 0x000000ffff051224 */ /* 0x000fca00078e0007 */
[----:B------:R0:W-:Y:S04]  /*4990*/  @P1 STG.E desc[UR36][R4.64+0xe0], R11 ;  /* 0x0000e00b04001986 */ /* 0x0001e8000c101924 */
[----:B------:R0:W-:Y:S02]  /*49a0*/  @P0 STG.E desc[UR36][R6.64+0xe4], R55 ;  /* 0x0000e43706000986 */ /* 0x0001e4000c101924 */
.L_x_100:
[----:B------:R-:W-:Y:S05]  /*49b0*/  BSYNC B0 ;  /* 0x0000000000007941 */ /* 0x000fea0003800000 */
.L_x_38:
[----:B0-----:R-:W3:Y:S01]  /*49c0*/  LDL.64 R4, [R1] ;  /* 0x0000000001047983 */ /* 0x001ee20000100a00 */
[----:B------:R-:W-:Y:S01]  /*49d0*/  ULDC.64 UR4, c[0x0][0x650] ;  /* 0x0001940000047ab9 */ /* 0x000fe20000000a00 */
[----:B------:R-:W-:Y:S02]  /*49e0*/  IMAD.U32 R0, RZ, RZ, UR44 ;  /* 0x0000002cff007e24 */ /* 0x000fe4000f8e00ff */
[----:B------:R-:W-:Y:S02]  /*49f0*/  IMAD.MOV.U32 R22, RZ, RZ, -0x1 ;  /* 0xffffffffff167424 */ /* 0x000fe400078e00ff */
[----:B------:R0:W-:Y:S01]  /*4a00*/  SYNCS.ARRIVE.TRANS64.A1T0 RZ, [R0+UR48], RZ ;  /* 0x000000ff00ff79a7 */ /* 0x0001e20008100030 */
[----:B-----5:R-:W-:Y:S02]  /*4a10*/  IMAD.MOV.U32 R18, RZ, RZ, -0x1 ;  /* 0xffffffffff127424 */ /* 0x020fe400078e00ff */
[----:B--2---:R-:W-:Y:S01]  /*4a20*/  IMAD.MOV.U32 R19, RZ, RZ, -0x1 ;  /* 0xffffffffff137424 */ /* 0x004fe200078e00ff */
[----:B0-----:R-:W-:-:S02]  /*4a30*/  PRMT R0, RZ, 0x7610, R0 ;  /* 0x00007610ff007816 */ /* 0x001fc40000000000 */
[----:B---3--:R-:W-:-:S05]  /*4a40*/  LEA R16, P0, R4, R16, 0x1 ;  /* 0x0000001004107211 */ /* 0x008fca00078008ff */
[----:B------:R-:W-:Y:S01]  /*4a50*/  IMAD.X R17, R68, 0x1, R17, P0 ;  /* 0x0000000144117824 */ /* 0x000fe200000e0611 */
[----:B------:R-:W-:-:S04]  /*4a60*/  ISETP.GE.U32.AND P0, PT, R16, UR4, PT ;  /* 0x0000000410007c0c */ /* 0x000fc8000bf06070 */
[----:B------:R-:W-:-:S13]  /*4a70*/  ISETP.GE.U32.AND.EX P0, PT, R17, UR5, PT, P0 ;  /* 0x0000000511007c0c */ /* 0x000fda000bf06100 */
[----:B------:R-:W-:Y:S05]  /*4a80*/  @P0 BRA `(.L_x_101) ;  /* 0x00000004004c0947 */ /* 0x000fea0003800000 */
[----:B----4-:R-:W0:Y:S01]  /*4a90*/  LDC.64 R10, c[0x0][0x628] ;  /* 0x00018a00ff0a7b82 */ /* 0x010e220000000a00 */
[----:B------:R-:W2:Y:S01]  /*4aa0*/  S2R R12, SR_CTAID.X ;  /* 0x00000000000c7919 */ /* 0x000ea20000002500 */
[----:B-1----:R-:W-:Y:S02]  /*4ab0*/  IMAD.MOV.U32 R8, RZ, RZ, R16 ;  /* 0x000000ffff087224 */ /* 0x002fe400078e0010 */
[----:B------:R-:W-:Y:S01]  /*4ac0*/  IMAD.MOV.U32 R9, RZ, RZ, R17 ;  /* 0x000000ffff097224 */ /* 0x000fe200078e0011 */
[----:B------:R-:W1:Y:S03]  /*4ad0*/  S2R R18, SR_CTAID.Y ;  /* 0x0000000000127919 */ /* 0x000e660000002600 */
[----:B------:R-:W3:Y:S08]  /*4ae0*/  LDC R0, c[0x0][0x630] ;  /* 0x00018c00ff007b82 */ /* 0x000ef00000000800 */
[----:B------:R-:W4:Y:S01]  /*4af0*/  LDC.64 R14, c[0x0][0x620] ;  /* 0x00018800ff0e7b82 */ /* 0x000f220000000a00 */
[----:B0-----:R-:W-:-:S04]  /*4b00*/  ISETP.NE.U32.AND P0, PT, R10, RZ, PT ;  /* 0x000000ff0a00720c */ /* 0x001fc80003f05070 */
[----:B------:R-:W-:-:S13]  /*4b10*/  ISETP.NE.AND.EX P0, PT, R11, RZ, PT, P0 ;  /* 0x000000ff0b00720c */ /* 0x000fda0003f05300 */
[----:B-1234-:R-:W-:Y:S05]  /*4b20*/  @!P0 BRA `(.L_x_102) ;  /* 0x0000000000288947 */ /* 0x01efea0003800000 */
[----:B------:R-:W0:Y:S02]  /*4b30*/  LDC R3, c[0x0][0x634] ;  /* 0x00018d00ff037b82 */ /* 0x000e240000000800 */
[----:B0-----:R-:W-:-:S05]  /*4b40*/  IADD3 R3, P0, R16, R3, RZ ;  /* 0x0000000310037210 */ /* 0x001fca0007f1e0ff */
        /* <DEDUP_REMOVED lines=8> */
.L_x_102:
[-CC-:B------:R-:W-:Y:S01]  /*4bd0*/  SHF.R.U64 R19, R8, R0.reuse, R9.reuse ;  /* 0x0000000008137219 */ /* 0x180fe20000001209 */
[----:B------:R-:W0:Y:S01]  /*4be0*/  LDC.64 R24, c[0x0][0x640] ;  /* 0x00019000ff187b82 */ /* 0x000e220000000a00 */
[----:B------:R-:W-:Y:S01]  /*4bf0*/  SHF.R.U32.HI R0, RZ, R0, R9 ;  /* 0x00000000ff007219 */ /* 0x000fe20000011609 */
[----:B------:R-:W-:Y:S01]  /*4c00*/  ULDC UR4, c[0x0][0x150] ;  /* 0x0000540000047ab9 */ /* 0x000fe20000000800 */
[----:B------:R-:W-:Y:S02]  /*4c10*/  IADD3 R3, P0, RZ, -R19, RZ ;  /* 0x80000013ff037210 */ /* 0x000fe40007f1e0ff */
[----:B------:R-:W-:-:S03]  /*4c20*/  I2FP.F32.U32 R7, R12 ;  /* 0x0000000c00077245 */ /* 0x000fc60000201000 */
[----:B------:R-:W1:Y:S01]  /*4c30*/  LDC R6, c[0x0][0x618] ;  /* 0x00018600ff067b82 */ /* 0x000e620000000800 */
[----:B------:R-:W-:Y:S02]  /*4c40*/  IMAD.X R5, RZ, RZ, ~R0, P0 ;  /* 0x000000ffff057224 */ /* 0x000fe400000e0e00 */
[----:B------:R-:W-:Y:S01]  /*4c50*/  FMUL R7, R7, UR4 ;  /* 0x0000000407077c20 */ /* 0x000fe20008400000 */
[----:B------:R-:W-:Y:S01]  /*4c60*/  ULDC UR4, c[0x0][0x154] ;  /* 0x0000550000047ab9 */ /* 0x000fe20000000800 */
[-C--:B------:R-:W-:Y:S02]  /*4c70*/  IMAD R0, R5, R14.reuse, RZ ;  /* 0x0000000e05007224 */ /* 0x080fe400078e02ff */
[C---:B------:R-:W-:Y:S01]  /*4c80*/  IMAD.WIDE.U32 R4, R3.reuse, R14, R16 ;  /* 0x0000000e03047225 */ /* 0x040fe200078e0010 */
[----:B------:R-:W2:Y:S01]  /*4c90*/  LDC R8, c[0x0][0x608] ;  /* 0x00018200ff087b82 */ /* 0x000ea20000000800 */
[----:B------:R-:W3:Y:S02]  /*4ca0*/  F2I.U32.TRUNC.NTZ R7, R7 ;  /* 0x0000000700077305 */ /* 0x000ee4000020f000 */
[----:B------:R-:W-:Y:S01]  /*4cb0*/  IMAD R3, R3, R15, R0 ;  /* 0x0000000f03037224 */ /* 0x000fe200078e0200 */
[----:B------:R-:W-:-:S03]  /*4cc0*/  I2FP.F32.U32 R0, R18 ;  /* 0x0000001200007245 */ /* 0x000fc60000201000 */
[----:B------:R-:W-:Y:S01]  /*4cd0*/  IMAD.IADD R3, R5, 0x1, R3 ;  /* 0x0000000105037824 */ /* 0x000fe200078e0203 */
[----:B------:R-:W4:Y:S01]  /*4ce0*/  LDC R11, c[0x0][0x658] ;  /* 0x00019600ff0b7b82 */ /* 0x000f220000000800 */
[----:B0-----:R-:W-:-:S04]  /*4cf0*/  ISETP.NE.U32.AND P0, PT, R24, RZ, PT ;  /* 0x000000ff1800720c */ /* 0x001fc80003f05070 */
[----:B------:R-:W-:-:S03]  /*4d00*/  ISETP.NE.AND.EX P0, PT, R25, RZ, PT, P0 ;  /* 0x000000ff1900720c */ /* 0x000fc60003f05300 */
[----:B------:R-:W0:Y:S01]  /*4d10*/  LDC R9, c[0x0][0x144] ;  /* 0x00005100ff097b82 */ /* 0x000e220000000800 */
[-C--:B-1----:R-:W-:Y:S01]  /*4d20*/  SHF.R.U64 R10, R4, R6.reuse, R3 ;  /* 0x00000006040a7219 */ /* 0x082fe20000001203 */
[----:B---3--:R-:W-:Y:S01]  /*4d30*/  IMAD.MOV R7, RZ, RZ, -R7 ;  /* 0x000000ffff077224 */ /* 0x008fe200078e0a07 */
[----:B------:R-:W-:Y:S01]  /*4d40*/  SHF.R.U32.HI R3, RZ, R6, R3 ;  /* 0x00000006ff037219 */ /* 0x000fe20000011603 */
[----:B------:R-:W-:-:S04]  /*4d50*/  FMUL R6, R0, UR4 ;  /* 0x0000000400067c20 */ /* 0x000fc80008400000 */
[----:B------:R-:W1:Y:S01]  /*4d60*/  LDC R21, c[0x0][0x148] ;  /* 0x00005200ff157b82 */ /* 0x000e620000000800 */
[----:B------:R3:W0:Y:S01]  /*4d70*/  F2I.U32.TRUNC.NTZ R14, R6 ;  /* 0x00000006000e7305 */ /* 0x000622000020f000 */
[-CC-:B--2---:R-:W-:Y:S02]  /*4d80*/  SHF.R.U64 R13, R10, R8.reuse, R3.reuse ;  /* 0x000000080a0d7219 */ /* 0x184fe40000001203 */
[----:B------:R-:W-:-:S04]  /*4d90*/  SHF.R.U32.HI R0, RZ, R8, R3 ;  /* 0x00000008ff007219 */ /* 0x000fc80000011603 */
[----:B------:R-:W2:Y:S01]  /*4da0*/  LDC R20, c[0x0][0x648] ;  /* 0x00019200ff147b82 */ /* 0x000ea20000000800 */
[-CC-:B----4-:R-:W-:Y:S02]  /*4db0*/  SHF.R.U64 R15, R13, R11.reuse, R0.reuse ;  /* 0x0000000b0d0f7219 */ /* 0x190fe40000001200 */
[----:B------:R-:W-:-:S03]  /*4dc0*/  SHF.R.U32.HI R5, RZ, R11, R0 ;  /* 0x0000000bff057219 */ /* 0x000fc60000011600 */
[----:B------:R-:W-:Y:S02]  /*4dd0*/  IMAD.MOV.U32 R4, RZ, RZ, R15 ;  /* 0x000000ffff047224 */ /* 0x000fe400078e000f */
[----:B------:R-:W4:Y:S01]  /*4de0*/  LDC R26, c[0x0][0x638] ;  /* 0x00018e00ff1a7b82 */ /* 0x000f220000000800 */
[----:B0-----:R-:W-:-:S07]  /*4df0*/  IMAD R22, R9, R7, R12 ;  /* 0x0000000709167224 */ /* 0x001fce00078e020c */
[----:B------:R-:W0:Y:S08]  /*4e00*/  LDC R27, c[0x0][0x610] ;  /* 0x00018400ff1b7b82 */ /* 0x000e300000000800 */
[----:B------:R-:W0:Y:S01]  /*4e10*/  LDC R28, c[0x0][0x600] ;  /* 0x00018000ff1c7b82 */ /* 0x000e220000000800 */
[----:B-123--:R-:W-:Y:S05]  /*4e20*/  @!P0 BRA `(.L_x_103) ;  /* 0x0000000000288947 */ /* 0x00efea0003800000 */
[----:B------:R-:W1:Y:S02]  /*4e30*/  LDC R0, c[0x0][0x64c] ;  /* 0x00019300ff007b82 */ /* 0x000e640000000800 */
[----:B-1----:R-:W-:-:S05]  /*4e40*/  IADD3 R3, P0, R15, R0, RZ ;  /* 0x000000000f037210 */ /* 0x002fca0007f1e0ff */
        /* <DEDUP_REMOVED lines=8> */
.L_x_103:
[----:B------:R-:W-:Y:S01]  /*4ed0*/  ISETP.NE.AND P0, PT, R2, 0x1, PT ;  /* 0x000000010200780c */ /* 0x000fe20003f05270 */
[----:B------:R-:W-:Y:S01]  /*4ee0*/  IMAD.MOV R14, RZ, RZ, -R14 ;  /* 0x000000ffff0e7224 */ /* 0x000fe200078e0a0e */
[----:B------:R-:W-:Y:S02]  /*4ef0*/  SHF.R.U64 R0, R4, R20, R5 ;  /* 0x0000001404007219 */ /* 0x000fe40000001205 */
[----:B------:R-:W-:Y:S02]  /*4f00*/  LOP3.LUT R3, R13, R70, RZ, 0xc0, !PT ;  /* 0x000000460d037212 */ /* 0x000fe400078ec0ff */
[----:B------:R-:W-:Y:S01]  /*4f10*/  LOP3.LUT R5, R10, R69, RZ, 0xc0, !PT ;  /* 0x000000450a057212 */ /* 0x000fe200078ec0ff */
[----:B------:R-:W-:Y:S02]  /*4f20*/  IMAD.MOV R4, RZ, RZ, -R0 ;  /* 0x000000ffff047224 */ /* 0x000fe400078e0a00 */
[----:B------:R-:W-:Y:S02]  /*4f30*/  IMAD R3, R66, R0, R3 ;  /* 0x0000000042037224 */ /* 0x000fe400078e0203 */
[----:B----4-:R-:W-:-:S02]  /*4f40*/  IMAD R0, R4, R26, R15 ;  /* 0x0000001a04007224 */ /* 0x010fc400078e020f */
[----:B------:R-:W-:Y:S02]  /*4f50*/  @P0 IMAD R22, R21, R14, R18 ;  /* 0x0000000e15160224 */ /* 0x000fe400078e0212 */
[----:B------:R-:W-:Y:S02]  /*4f60*/  IMAD.MOV.U32 R4, RZ, RZ, 0x1 ;  /* 0x00000001ff047424 */ /* 0x000fe400078e00ff */
[----:B0-----:R-:W-:Y:S02]  /*4f70*/  IMAD R22, R3, R27, R22 ;  /* 0x0000001b03167224 */ /* 0x001fe400078e0216 */
[----:B------:R-:W-:Y:S01]  /*4f80*/  IMAD R3, R0, R28, R5 ;  /* 0x0000001c00037224 */ /* 0x000fe200078e0205 */
[----:B------:R-:W-:-:S04]  /*4f90*/  PRMT R0, R4, 0x7610, R0 ;  /* 0x0000761004007816 */ /* 0x000fc80000000000 */
[----:B------:R-:W-:Y:S02]  /*4fa0*/  SEL R18, R3, R22, !P0 ;  /* 0x0000001603127207 */ /* 0x000fe40004000000 */
[----:B------:R-:W-:-:S07]  /*4fb0*/  SEL R22, R22, R3, !P0 ;  /* 0x0000000316167207 */ /* 0x000fce0004000000 */
.L_x_101:
[----:B------:R-:W-:Y:S01]  /*4fc0*/  UIMAD.WIDE.U32 UR4, UR38, 0x24924925, URZ ;  /* 0x24924925260478a5 */ /* 0x000fe2000f8e003f */
[----:B------:R-:W-:Y:S02]  /*4fd0*/  LOP3.LUT P0, RZ, R0, 0xff, RZ, 0xc0, !PT ;  /* 0x000000ff00ff7812 */ /* 0x000fe4000780c0ff */
[----:B------:R-:W-:Y:S01]  /*4fe0*/  LOP3.LUT R75, R75, 0x1, RZ, 0x3c, !PT ;  /* 0x000000014b4b7812 */ /* 0x000fe200078e3cff */
[----:B------:R-:W-:-:S04]  /*4ff0*/  UIADD3 UR4, UR38, -UR5, URZ ;  /* 0x8000000526047290 */ /* 0x000fc8000fffe03f */
[----:B------:R-:W-:-:S04]  /*5000*/  ULEA.HI UR4, UR4, UR5, URZ, 0x1f ;  /* 0x0000000504047291 */ /* 0x000fc8000f8ff83f */
[----:B------:R-:W-:-:S04]  /*5010*/  USHF.R.U32.HI UR4, URZ, 0x2, UR4 ;  /* 0x000000023f047899 */ /* 0x000fc80008011604 */
[----:B------:R-:W-:Y:S01]  /*5020*/  UIMAD UR38, UR4, -0x7, UR38 ;  /* 0xfffffff9042678a4 */ /* 0x000fe2000f8e0226 */
[----:B------:R-:W-:Y:S11]  /*5030*/  @P0 BRA `(.L_x_104) ;  /* 0xffffffc800180947 */ /* 0x000ff6000383ffff */
[----:B------:R-:W-:Y:S05]  /*5040*/  EXIT ;  /* 0x000000000000794d */ /* 0x000fea0003800000 */
.L_x_17:
[----:B------:R-:W-:-:S08]  /*5050*/  ISETP.NE.AND P0, PT, R9, RZ, PT ;  /* 0x000000ff0900720c */ /* 0x000fd00003f05270 */
[----:B0-----:R-:W0:-:S00]  /*5060*/  USETMAXREG.DEALLOC.CTAPOOL 0x28 ;  /* 0x00000028000079c8 */ /* 0x001e0000080e0500 */
[----:B------:R-:W-:Y:S05]  /*5070*/  @P0 EXIT ;  /* 0x000000000000094d */ /* 0x000fea0003800000 */
[----:B0-----:R-:W-:Y:S01]  /*5080*/  LOP3.LUT P0, RZ, R3, 0xff, RZ, 0xc0, !PT ;  /* 0x000000ff03ff7812 */ /* 0x001fe2000780c0ff */
[----:B------:R-:W-:Y:S02]  /*5090*/  IMAD.MOV.U32 R3, RZ, RZ, 0x1 ;  /* 0x00000001ff037424 */ /* 0x000fe400078e00ff */
[----:B------:R-:W-:-:S10]  /*50a0*/  IMAD.MOV.U32 R8, RZ, RZ, RZ ;  /* 0x000000ffff087224 */ /* 0x000fd400078e00ff */
[----:B------:R-:W-:Y:S05]  /*50b0*/  @!P0 BRA `(.L_x_105) ;  /* 0x0000000c00b08947 */ /* 0x000fea0003800000 */
[----:B------:R-:W0:Y:S01]  /*50c0*/  S2UR UR5, SR_CgaCtaId ;  /* 0x00000000000579c3 */ /* 0x000e220000008800 */
[----:B------:R-:W-:Y:S01]  /*50d0*/  ULDC UR13, c[0x0][0x658] ;  /* 0x00019600000d7ab9 */ /* 0x000fe20000000800 */
[----:B------:R-:W-:Y:S01]  /*50e0*/  UMOV UR6, 0xffffffff ;  /* 0xffffffff00067882 */ /* 0x000fe20000000000 */
[----:B------:R-:W-:Y:S01]  /*50f0*/  UMOV UR9, 0x1 ;  /* 0x0000000100097882 */ /* 0x000fe20000000000 */
[----:B------:R-:W-:Y:S01]  /*5100*/  USHF.L.U32 UR6, UR6, UR13, URZ ;  /* 0x0000000d06067299 */ /* 0x000fe2000800063f */
[----:B------:R-:W-:Y:S01]  /*5110*/  LOP3.LUT P0, RZ, R4, 0x1f, RZ, 0xc0, !PT ;  /* 0x0000001f04ff7812 */ /* 0x000fe2000780c0ff */
[----:B------:R-:W-:Y:S01]  /*5120*/  BSSY B0, `(.L_x_105) ;  /* 0x00000e5000007945 */ /* 0x000fe20003800000 */
[C---:B------:R-:W-:Y:S01]  /*5130*/  ISETP.NE.AND P2, PT, R5.reuse, RZ, PT ;  /* 0x000000ff0500720c */ /* 0x040fe20003f45270 */
[----:B------:R-:W-:Y:S01]  /*5140*/  ULOP3.LUT UR21, URZ, UR6, URZ, 0x33, !UPT ;  /* 0x000000063f157292 */ /* 0x000fe2000f8e333f */
[----:B------:R-:W-:Y:S01]  /*5150*/  ISETP.NE.OR P0, PT, R5, RZ, !P0 ;  /* 0x000000ff0500720c */ /* 0x000fe20004705670 */
[----:B------:R-:W-:Y:S01]  /*5160*/  IMAD.MOV.U32 R10, RZ, RZ, 0x1 ;  /* 0x00000001ff0a7424 */ /* 0x000fe200078e00ff */
[----:B------:R-:W-:Y:S01]  /*5170*/  LOP3.LUT R9, R23, 0x2, RZ, 0xfc, !PT ;  /* 0x0000000217097812 */ /* 0x000fe200078efcff */
[----:B------:R-:W-:Y:S01]  /*5180*/  IMAD.MOV.U32 R3, RZ, RZ, 0x1 ;  /* 0x00000001ff037424 */ /* 0x000fe200078e00ff */
[----:B------:R-:W-:Y:S01]  /*5190*/  ULDC UR14, c[0x0][0x600] ;  /* 0x00018000000e7ab9 */ /* 0x000fe20000000800 */
[----:B------:R-:W-:Y:S01]  /*51a0*/  IMAD.MOV.U32 R8, RZ, RZ, RZ ;  /* 0x000000ffff087224 */ /* 0x000fe200078e00ff */
[----:B------:R-:W-:Y:S01]  /*51b0*/  UMOV UR23, 0x1111 ;  /* 0x0000111100177882 */ /* 0x000fe20000000000 */
[----:B------:R-:W-:-:S02]  /*51c0*/  UIADD3 UR42, UR40, 0x1, URZ ;  /* 0x00000001282a7890 */ /* 0x000fc4000fffe03f */
[----:B------:R-:W-:Y:S02]  /*51d0*/  UIADD3 UR14, UR14, -0x1, URZ ;  /* 0xffffffff0e0e7890 */ /* 0x000fe4000fffe03f */
[----:B------:R-:W-:Y:S01]  /*51e0*/  USHF.L.U32 UR13, UR9, UR13, URZ ;  /* 0x0000000d090d7299 */ /* 0x000fe2000800063f */
[----:B------:R-:W-:Y:S01]  /*51f0*/  ULDC.64 UR30, c[0x0][0x198] ;  /* 0x00006600001e7ab9 */ /* 0x000fe20000000a00 */
[----:B0-----:R-:W-:Y:S02]  /*5200*/  USHF.R.U32.HI UR41, URZ, 0x2, UR5 ;  /* 0x000000023f297899 */ /* 0x001fe40008011605 */
[----:B------:R-:W-:Y:S02]  /*5210*/  ULOP3.LUT UR4, UR5, 0x3, URZ, 0xc0, !UPT ;  /* 0x0000000305047892 */ /* 0x000fe4000f8ec03f */
[----:B------:R-:W-:Y:S02]  /*5220*/  USHF.L.U32 UR15, UR5, 0x4, URZ ;  /* 0x00000004050f7899 */ /* 0x000fe4000800063f */
[----:B------:R-:W-:-:S02]  /*5230*/  USHF.L.U32 UR37, UR5, 0x9, URZ ;  /* 0x0000000905257899 */ /* 0x000fc4000800063f */
[----:B------:R-:W-:Y:S02]  /*5240*/  ULOP3.LUT UR5, UR5, 0xfffffffc, URZ, 0xc0, !UPT ;  /* 0xfffffffc05057892 */ /* 0x000fe4000f8ec03f */
[----:B------:R-:W-:Y:S02]  /*5250*/  UISETP.GT.U32.AND UP0, UPT, UR4, 0xffff, UPT ;  /* 0x0000ffff0400788c */ /* 0x000fe4000bf04070 */
[----:B------:R-:W-:Y:S02]  /*5260*/  ULOP3.LUT UR7, UR5, 0x1, URZ, 0xfc, !UPT ;  /* 0x0000000105077892 */ /* 0x000fe4000f8efc3f */
[----:B------:R-:W-:Y:S02]  /*5270*/  ULOP3.LUT UR8, UR5, 0x2, URZ, 0xfc, !UPT ;  /* 0x0000000205087892 */ /* 0x000fe4000f8efc3f */
[----:B------:R-:W-:Y:S02]  /*5280*/  USHF.L.U32 UR6, UR9, UR5, URZ ;  /* 0x0000000509067299 */ /* 0x000fe4000800063f */
[----:B------:R-:W-:-:S02]  /*5290*/  ULOP3.LUT UR5, UR5, 0x3, URZ, 0xfc, !UPT ;  /* 0x0000000305057892 */ /* 0x000fc4000f8efc3f */
[----:B------:R-:W-:Y:S02]  /*52a0*/  USHF.L.U32 UR7, UR9, UR7, URZ ;  /* 0x0000000709077299 */ /* 0x000fe4000800063f */
[----:B------:R-:W-:Y:S02]  /*52b0*/  USHF.L.U32 UR8, UR9, UR8, URZ ;  /* 0x0000000809087299 */ /* 0x000fe4000800063f */
[----:B------:R-:W-:Y:S02]  /*52c0*/  USEL UR4, UR4, 0xffff, !UP0 ;  /* 0x0000ffff04047887 */ /* 0x000fe4000c000000 */
[----:B------:R-:W-:Y:S02]  /*52d0*/  USHF.L.U32 UR5, UR9, UR5, URZ ;  /* 0x0000000509057299 */ /* 0x000fe4000800063f */
[----:B------:R-:W-:Y:S02]  /*52e0*/  ULOP3.LUT UR6, UR8, UR6, UR7, 0xfe, !UPT ;  /* 0x0000000608067292 */ /* 0x000fe4000f8efe07 */
[----:B------:R-:W-:-:S02]  /*52f0*/  ULOP3.LUT UR4, UR4, 0xffff, URZ, 0xc0, !UPT ;  /* 0x0000ffff04047892 */ /* 0x000fc4000f8ec03f */
[----:B------:R-:W-:Y:S02]  /*5300*/  ULOP3.LUT UR15, UR15, 0x30, URZ, 0xc0, !UPT ;  /* 0x000000300f0f7892 */ /* 0x000fe4000f8ec03f */
[----:B------:R-:W-:Y:S02]  /*5310*/  ULOP3.LUT UR22, UR6, UR5, URZ, 0xfc, !UPT ;  /* 0x0000000506167292 */ /* 0x000fe4000f8efc3f */
[----:B------:R-:W-:-:S12]  /*5320*/  USHF.L.U32 UR23, UR23, UR4, URZ ;  /* 0x0000000417177299 */ /* 0x000fd8000800063f */
.L_x_117:
[----:B------:R-:W-:-:S03]  /*5330*/  UMOV UR4, 0xffffffff ;  /* 0xffffffff00047882 */ /* 0x000fc60000000000 */
[----:B------:R-:W-:Y:S05]  /*5340*/  BRA.DIV UR4, `(.L_x_106) ;  /* 0x0000001204947947 */ /* 0x000fea000b800000 */
[----:B------:R-:W-:-:S13]  /*5350*/  ELECT P6, URZ, PT ;  /* 0x00000000003f782f */ /* 0x000fda00038c0000 */
.L_x_133:
[----:B------:R-:W0:Y:S01]  /*5360*/  LDC R4, c[0x0][0x28c] ;  /* 0x0000a300ff047b82 */ /* 0x000e220000000800 */
[----:B------:R-:W-:Y:S01]  /*5370*/  BSSY B1, `(.L_x_107) ;  /* 0x0000049000017945 */ /* 0x000fe20003800000 */
[----:B0-----:R-:W-:-:S13]  /*5380*/  ISETP.LT.OR P6, PT, R4, 0x1, !P6 ;  /* 0x000000010400780c */ /* 0x001fda00077c1670 */
[----:B------:R-:W-:Y:S05]  /*5390*/  @P6 BRA `(.L_x_108) ;  /* 0x0000000400186947 */ /* 0x000fea0003800000 */
[----:B------:R-:W-:Y:S01]  /*53a0*/  LEA R22, R22, UR41, 0x2 ;  /* 0x0000002916167c11 */ /* 0x000fe2000f8e10ff */
[----:B------:R-:W-:Y:S01]  /*53b0*/  IMAD.MOV.U32 R13, RZ, RZ, RZ ;  /* 0x000000ffff0d7224 */ /* 0x000fe200078e00ff */
[----:B------:R-:W-:Y:S01]  /*53c0*/  LEA R18, R18, UR15, 0x6 ;  /* 0x0000000f12127c11 */ /* 0x000fe2000f8e30ff */
[----:B------:R-:W-:Y:S02]  /*53d0*/  IMAD.U32 R14, RZ, RZ, UR42 ;  /* 0x0000002aff0e7e24 */ /* 0x000fe4000f8e00ff */
[----:B------:R-:W-:Y:S02]  /*53e0*/  IMAD.MOV.U32 R4, RZ, RZ, R3 ;  /* 0x000000ffff047224 */ /* 0x000fe400078e0003 */
[----:B------:R-:W-:Y:S02]  /*53f0*/  IMAD.MOV.U32 R5, RZ, RZ, R8 ;  /* 0x000000ffff057224 */ /* 0x000fe400078e0008 */
[----:B------:R-:W-:-:S07]  /*5400*/  IMAD.SHL.U32 R22, R22, 0x10, RZ ;  /* 0x0000001016167824 */ /* 0x000fce00078e00ff */
.L_x_112:
[----:B------:R-:W0:Y:S01]  /*5410*/  S2R R7, SR_CgaCtaId ;  /* 0x0000000000077919 */ /* 0x000e220000008800 */
[----:B------:R-:W-:-:S04]  /*5420*/  MOV R6, 0x400 ;  /* 0x0000040000067802 */ /* 0x000fc80000000f00 */
[----:B0-----:R-:W-:Y:S02]  /*5430*/  LEA R12, R7, R6, 0x18 ;  /* 0x00000006070c7211 */ /* 0x001fe400078ec0ff */
[----:B------:R-:W-:Y:S01]  /*5440*/  SHF.L.U32 R6, R4, 0x1f, RZ ;  /* 0x0000001f04067819 */ /* 0x000fe200000006ff */
[----:B------:R-:W0:Y:S02]  /*5450*/  @!P2 LDC R7, c[0x0][0x500] ;  /* 0x00014000ff07ab82 */ /* 0x000e240000000800 */
[----:B------:R-:W-:-:S04]  /*5460*/  IMAD R11, R5, 0x8, R12 ;  /* 0x00000008050b7824 */ /* 0x000fc800078e020c */
[----:B------:R-:W1:Y:S02]  /*5470*/  SYNCS.PHASECHK.TRANS64.TRYWAIT P1, [R11+URZ+0x38], R6 ;  /* 0x000038060b0075a7 */ /* 0x000e64000802017f */
[----:B-1----:R-:W-:Y:S05]  /*5480*/  @!P1 BRA `(.L_x_109) ;  /* 0x0000001000649947 */ /* 0x002fea0003800000 */
.L_x_134:
[----:B-1----:R-:W-:Y:S01]  /*5490*/  PRMT R6, R9, 0x9910, RZ ;  /* 0x0000991009067816 */ /* 0x002fe200000000ff */
[----:B0-----:R0:W-:Y:S03]  /*54a0*/  @!P2 SYNCS.ARRIVE.TRANS64 RZ, [R11+URZ], R7 ;  /* 0x000000070bffa9a7 */ /* 0x0011e6000800003f */
[----:B------:R-:W-:-:S13]  /*54b0*/  ISETP.NE.AND P1, PT, R6, 0x2, PT ;  /* 0x000000020600780c */ /* 0x000fda0003f25270 */
[----:B0-----:R-:W-:Y:S05]  /*54c0*/  @P1 BRA `(.L_x_110) ;  /* 0x0000000000041947 */ /* 0x001fea0003800000 */
[----:B------:R-:W-:Y:S01]  /*54d0*/  BPT.TRAP 0x1 ;  /* 0x000000040000795c */ /* 0x000fe20000300000 */
.L_x_110:
[----:B------:R-:W-:Y:S05]  /*54e0*/  @P0 BRA `(.L_x_111) ;  /* 0x0000000000040947 */ /* 0x000fea0003800000 */
[----:B------:R-:W-:Y:S01]  /*54f0*/  BPT.TRAP 0x1 ;  /* 0x000000040000795c */ /* 0x000fe20000300000 */
.L_x_111:
[----:B------:R-:W-:Y:S01]  /*5500*/  R2UR UR8, R5 ;  /* 0x00000000050872ca */ /* 0x000fe200000e0000 */
[----:B------:R-:W-:Y:S01]  /*5510*/  VIADD R14, R14, 0xffffffff ;  /* 0xffffffff0e0e7836 */ /* 0x000fe20000000000 */
[----:B------:R-:W-:Y:S01]  /*5520*/  R2UR UR10, R12 ;  /* 0x000000000c0a72ca */ /* 0x000fe200000e0000 */
[----:B------:R-:W-:Y:S01]  /*5530*/  UIADD3 UR4, UP0, UR30, 0xf0, URZ ;  /* 0x000000f01e047890 */ /* 0x000fe2000ff1e03f */
[----:B------:R-:W-:Y:S01]  /*5540*/  R2UR UR34, R13 ;  /* 0x000000000d2272ca */ /* 0x000fe200000e0000 */
[----:B------:R-:W-:Y:S01]  /*5550*/  UIADD3 UR38, UP1, UR30, 0x1f0, URZ ;  /* 0x000001f01e267890 */ /* 0x000fe2000ff3e03f */
[----:B------:R-:W-:Y:S01]  /*5560*/  R2UR UR33, R11 ;  /* 0x000000000b2172ca */ /* 0x000fe200000e0000 */
[----:B------:R-:W-:Y:S01]  /*5570*/  UIADD3.X UR5, URZ, UR31, URZ, UP0, !UPT ;  /* 0x0000001f3f057290 */ /* 0x000fe200087fe43f */
[----:B------:R-:W-:Y:S01]  /*5580*/  R2UR UR35, R22 ;  /* 0x00000000162372ca */ /* 0x000fe200000e0000 */
[----:B------:R-:W-:Y:S01]  /*5590*/  UPRMT UR29, URZ, 0x5410, UR23 ;  /* 0x000054103f1d7896 */ /* 0x000fe20008000017 */
[----:B------:R-:W-:Y:S01]  /*55a0*/  R2UR UR36, R19 ;  /* 0x00000000132472ca */ /* 0x000fe200000e0000 */
[----:B------:R-:W-:Y:S01]  /*55b0*/  UIADD3.X UR39, URZ, UR31, URZ, UP1, !UPT ;  /* 0x0000001f3f277290 */ /* 0x000fe20008ffe43f */
[----:B------:R-:W-:Y:S01]  /*55c0*/  R2UR UR19, R18 ;  /* 0x00000000121372ca */ /* 0x000fe200000e0000 */
[----:B------:R-:W-:Y:S01]  /*55d0*/  USHF.L.U32 UR8, UR8, 0xc, URZ ;  /* 0x0000000c08087899 */ /* 0x000fe2000800063f */
[----:B------:R-:W-:Y:S01]  /*55e0*/  ISETP.GT.AND P3, PT, R14, 0x1, PT ;  /* 0x000000010e00780c */ /* 0x000fe20003f64270 */
[----:B------:R-:W-:Y:S01]  /*55f0*/  UPRMT UR43, URZ, 0x5410, UR22 ;  /* 0x000054103f2b7896 */ /* 0x000fe20008000016 */
[----:B------:R-:W-:Y:S01]  /*5600*/  VIADD R5, R5, 0x1 ;  /* 0x0000000105057836 */ /* 0x000fe20000000000 */
[----:B------:R-:W-:Y:S01]  /*5610*/  ULEA UR9, UR41, UR8, 0x9 ;  /* 0x0000000829097291 */ /* 0x000fe2000f8e483f */
[----:B------:R-:W-:Y:S01]  /*5620*/  VIADD R13, R13, 0x40 ;  /* 0x000000400d0d7836 */ /* 0x000fe20000000000 */
[----:B------:R-:W-:-:S02]  /*5630*/  ULOP3.LUT UR8, UR8, 0x600, UR37, 0xf8, !UPT ;  /* 0x0000060008087892 */ /* 0x000fc4000f8ef825 */
[----:B------:R-:W-:Y:S01]  /*5640*/  ULEA UR24, UR9, UR10, 0x2 ;  /* 0x0000000a09187291 */ /* 0x000fe2000f8e103f */
[C---:B------:R-:W-:Y:S01]  /*5650*/  ISETP.NE.AND P1, PT, R5.reuse, 0x7, PT ;  /* 0x000000070500780c */ /* 0x040fe20003f25270 */
[----:B------:R-:W-:Y:S02]  /*5660*/  ULEA UR8, UR8, UR10, 0x2 ;  /* 0x0000000a08087291 */ /* 0x000fe4000f8e103f */
[----:B------:R-:W-:Y:S01]  /*5670*/  UIADD3 UR32, UR24, 0x180, URZ ;  /* 0x0000018018207890 */ /* 0x000fe2000fffe03f */
[----:B------:R-:W-:Y:S01]  /*5680*/  SEL R7, RZ, 0x1, P1 ;  /* 0x00000001ff077807 */ /* 0x000fe20000800000 */
[----:B------:R-:W-:Y:S01]  /*5690*/  UIADD3 UR26, UR34, 0x20, URZ ;  /* 0x00000020221a7890 */ /* 0x000fe2000fffe03f */
[----:B------:R-:W-:Y:S01]  /*56a0*/  SEL R5, R5, RZ, P1 ;  /* 0x000000ff05057207 */ /* 0x000fe20000800000 */
[----:B------:R-:W-:Y:S01]  /*56b0*/  UIADD3 UR24, UR24, 0x2180, URZ ;  /* 0x0000218018187890 */ /* 0x000fe2000fffe03f */
[----:B------:R-:W-:Y:S01]  /*56c0*/  LOP3.LUT R4, R4, R7, RZ, 0x3c, !PT ;  /* 0x0000000704047212 */ /* 0x000fe200078e3cff */
[----:B------:R-:W-:-:S02]  /*56d0*/  UIADD3 UR16, UR8, 0x1c180, URZ ;  /* 0x0001c18008107890 */ /* 0x000fc4000fffe03f */
[----:B------:R-:W-:Y:S01]  /*56e0*/  UIADD3 UR8, UR8, 0x1e180, URZ ;  /* 0x0001e18008087890 */ /* 0x000fe2000fffe03f */
[----:B------:R-:W-:Y:S01]  /*56f0*/  UMOV UR6, 0x0 ;  /* 0x0000000000067882 */ /* 0x000fe20000000000 */
[----:B------:R-:W-:Y:S01]  /*5700*/  UMOV UR7, 0x10000000 ;  /* 0x1000000000077882 */ /* 0x000fe20000000000 */
[----:B------:R-:W-:Y:S01]  /*5710*/  UMOV UR25, UR33 ;  /* 0x0000002100197c82 */ /* 0x000fe20008000000 */
[----:B------:R-:W-:Y:S01]  /*5720*/  UMOV UR27, UR35 ;  /* 0x00000023001b7c82 */ /* 0x000fe20008000000 */
[----:B------:R-:W-:Y:S01]  /*5730*/  UMOV UR28, UR36 ;  /* 0x00000024001c7c82 */ /* 0x000fe20008000000 */
[----:B------:R-:W-:Y:S01]  /*5740*/  UMOV UR17, UR33 ;  /* 0x0000002100117c82 */ /* 0x000fe20008000000 */
[----:B------:R-:W-:Y:S01]  /*5750*/  UMOV UR18, UR34 ;  /* 0x0000002200127c82 */ /* 0x000fe20008000000 */
[----:B------:R-:W-:Y:S01]  /*5760*/  UMOV UR20, UR36 ;  /* 0x0000002400147c82 */ /* 0x000fe20008000000 */
[----:B------:R0:W-:Y:S01]  /*5770*/  UTMALDG.3D.MULTICAST [UR32], [UR4], UR29, desc[UR6] ;  /* 0x00000620040073b4 */ /* 0x0001e2000801181d */
[----:B------:R-:W-:Y:S01]  /*5780*/  UMOV UR9, UR33 ;  /* 0x0000002100097c82 */ /* 0x000fe20008000000 */
[----:B------:R-:W-:Y:S01]  /*5790*/  UMOV UR11, UR19 ;  /* 0x00000013000b7c82 */ /* 0x000fe20008000000 */
[----:B------:R-:W-:Y:S01]  /*57a0*/  UMOV UR12, UR36 ;  /* 0x00000024000c7c82 */ /* 0x000fe20008000000 */
[----:B------:R-:W-:Y:S01]  /*57b0*/  UMOV UR10, UR26 ;  /* 0x0000001a000a7c82 */ /* 0x000fe20008000000 */
[----:B------:R0:W-:Y:S01]  /*57c0*/  UTMALDG.3D.MULTICAST [UR24], [UR4], UR29, desc[UR6] ;  /* 0x00000618040073b4 */ /* 0x0001e2000801181d */
[----:B------:R0:W-:Y:S01]  /*57d0*/  UTMALDG.3D.MULTICAST [UR16], [UR38], UR43, desc[UR6] ;  /* 0x00000610260073b4 */ /* 0x0001e2000801182b */
[----:B------:R0:W-:Y:S02]  /*57e0*/  UTMALDG.3D.MULTICAST [UR8], [UR38], UR43, desc[UR6] ;  /* 0x00000608260073b4 */ /* 0x0001e4000801182b */
[----:B0-----:R-:W-:Y:S05]  /*57f0*/  @P3 BRA `(.L_x_112) ;  /* 0xfffffffc00043947 */ /* 0x001fea000383ffff */
.L_x_108:
[----:B------:R-:W-:Y:S05]  /*5800*/  BSYNC B1 ;  /* 0x0000000000017941 */ /* 0x000fea0003800000 */
.L_x_107:
[----:B------:R-:W2:Y:S01]  /*5810*/  LDL.64 R20, [R1] ;  /* 0x0000000001147983 */ /* 0x000ea20000100a00 */
[----:B------:R-:W-:Y:S01]  /*5820*/  LOP3.LUT P4, RZ, R10, 0xff, RZ, 0xc0, !PT ;  /* 0x000000ff0aff7812 */ /* 0x000fe2000788c0ff */
[----:B------:R-:W-:Y:S01]  /*5830*/  VIADD R11, R8, UR40 ;  /* 0x00000028080b7c36 */ /* 0x000fe20008000000 */
[----:B------:R-:W-:Y:S01]  /*5840*/  ULDC.64 UR4, c[0x0][0x650] ;  /* 0x0001940000047ab9 */ /* 0x000fe20000000a00 */
[----:B------:R-:W-:Y:S01]  /*5850*/  IMAD.U32 R8, RZ, RZ, UR40 ;  /* 0x00000028ff087e24 */ /* 0x000fe2000f8e00ff */
[----:B------:R-:W-:Y:S01]  /*5860*/  UISETP.GE.U32.AND UP0, UPT, UR40, 0x7, UPT ;  /* 0x000000072800788c */ /* 0x000fe2000bf06070 */
[C---:B------:R-:W-:Y:S01]  /*5870*/  IMAD.WIDE.U32 R4, R11.reuse, 0x24924925, RZ ;  /* 0x249249250b047825 */ /* 0x040fe200078e00ff */
[----:B------:R-:W-:Y:S01]  /*5880*/  ISETP.GT.U32.AND P1, PT, R11, 0x6, PT ;  /* 0x000000060b00780c */ /* 0x000fe20003f24070 */
[----:B------:R-:W-:Y:S01]  /*5890*/  BSSY B1, `(.L_x_113) ;  /* 0x000006b000017945 */ /* 0x000fe20003800000 */
[----:B------:R-:W-:Y:S01]  /*58a0*/  PRMT R10, RZ, 0x7610, R10 ;  /* 0x00007610ff0a7816 */ /* 0x000fe2000000000a */
[----:B------:R-:W-:Y:S01]  /*58b0*/  IMAD.MOV.U32 R22, RZ, RZ, -0x1 ;  /* 0xffffffffff167424 */ /* 0x000fe200078e00ff */
[----:B------:R-:W-:Y:S01]  /*58c0*/  ISETP.LT.U32.AND P1, PT, R8, 0x7, P1 ;  /* 0x000000070800780c */ /* 0x000fe20000f21070 */
[----:B------:R-:W-:Y:S01]  /*58d0*/  IMAD.MOV.U32 R18, RZ, RZ, -0x1 ;  /* 0xffffffffff127424 */ /* 0x000fe200078e00ff */
[----:B------:R-:W-:Y:S01]  /*58e0*/  PLOP3.LUT P3, PT, PT, PT, UP0, 0x80, 0x0 ;  /* 0x000000000000781c */ /* 0x000fe20003f6f008 */
[----:B------:R-:W0:Y:S01]  /*58f0*/  @P4 S2R R7, SR_CgaCtaId ;  /* 0x0000000000074919 */ /* 0x000e220000008800 */
[----:B------:R-:W-:Y:S01]  /*5900*/  SEL R4, RZ, 0x1, !P1 ;  /* 0x00000001ff047807 */ /* 0x000fe20004800000 */
[----:B------:R-:W-:Y:S01]  /*5910*/  IMAD.MOV.U32 R19, RZ, RZ, -0x1 ;  /* 0xffffffffff137424 */ /* 0x000fe200078e00ff */
[----:B------:R-:W-:-:S02]  /*5920*/  @P4 MOV R6, 0x400 ;  /* 0x0000040000064802 */ /* 0x000fc40000000f00 */
[----:B------:R-:W-:Y:S02]  /*5930*/  LOP3.LUT R3, R3, R4, RZ, 0x3c, !PT ;  /* 0x0000000403037212 */ /* 0x000fe400078e3cff */
[----:B------:R-:W-:Y:S02]  /*5940*/  PRMT R4, RZ, 0x7610, R4 ;  /* 0x00007610ff047816 */ /* 0x000fe40000000004 */
[----:B0-----:R-:W-:Y:S01]  /*5950*/  @P4 LEA R6, R7, R6, 0x18 ;  /* 0x0000000607064211 */ /* 0x001fe200078ec0ff */
[----:B------:R-:W-:-:S03]  /*5960*/  IMAD.IADD R7, R11, 0x1, -R5 ;  /* 0x000000010b077824 */ /* 0x000fc600078e0a05 */
[----:B------:R0:W-:Y:S02]  /*5970*/  @P4 SYNCS.ARRIVE.TRANS64.A1T0 RZ, [R6+URZ+0xa8], RZ ;  /* 0x0000a8ff06ff49a7 */ /* 0x0001e4000810003f */
[----:B------:R-:W-:-:S04]  /*5980*/  LEA.HI R7, R7, R5, RZ, 0x1f ;  /* 0x0000000507077211 */ /* 0x000fc800078ff8ff */
[----:B------:R-:W-:-:S04]  /*5990*/  SHF.R.U32.HI R8, RZ, 0x2, R7 ;  /* 0x00000002ff087819 */ /* 0x000fc80000011607 */
[----:B------:R-:W-:Y:S01]  /*59a0*/  @P3 LOP3.LUT R3, R3, 0x1, R8, 0x78, !PT ;  /* 0x0000000103033812 */ /* 0x000fe200078e7808 */
[----:B------:R-:W-:Y:S01]  /*59b0*/  IMAD R8, R8, -0x7, R11 ;  /* 0xfffffff908087824 */ /* 0x000fe200078e020b */
[----:B--2---:R-:W-:-:S05]  /*59c0*/  IADD3 R16, P1, R16, R20, RZ ;  /* 0x0000001410107210 */ /* 0x004fca0007f3e0ff */
[----:B------:R-:W-:Y:S01]  /*59d0*/  IMAD.X R17, R17, 0x1, R0, P1 ;  /* 0x0000000111117824 */ /* 0x000fe200008e0600 */
[----:B------:R-:W-:-:S04]  /*59e0*/  ISETP.GE.U32.AND P1, PT, R16, UR4, PT ;  /* 0x0000000410007c0c */ /* 0x000fc8000bf26070 */
[----:B------:R-:W-:-:S13]  /*59f0*/  ISETP.GE.U32.AND.EX P1, PT, R17, UR5, PT, P1 ;  /* 0x0000000511007c0c */ /* 0x000fda000bf26110 */
[----:B0-----:R-:W-:Y:S05]  /*5a00*/  @P1 BRA `(.L_x_114) ;  /* 0x00000004004c1947 */ /* 0x001fea0003800000 */
[----:B------:R-:W0:Y:S01]  /*5a10*/  S2R R12, SR_CTAID.X ;  /* 0x00000000000c7919 */ /* 0x000e220000002500 */
[----:B------:R-:W-:Y:S01]  /*5a20*/  ULDC.64 UR4, c[0x0][0x628] ;  /* 0x00018a0000047ab9 */ /* 0x000fe20000000a00 */
[----:B------:R-:W1:Y:S01]  /*5a30*/  LDC R13, c[0x0][0x144] ;  /* 0x00005100ff0d7b82 */ /* 0x000e620000000800 */
[----:B------:R-:W-:Y:S01]  /*5a40*/  ISETP.NE.U32.AND P1, PT, RZ, UR4, PT ;  /* 0x00000004ff007c0c */ /* 0x000fe2000bf25070 */
[----:B------:R-:W2:Y:S01]  /*5a50*/  S2R R11, SR_CTAID.Y ;  /* 0x00000000000b7919 */ /* 0x000ea20000002600 */
[----:B------:R-:W-:Y:S01]  /*5a60*/  ULDC UR6, c[0x0][0x150] ;  /* 0x0000540000067ab9 */ /* 0x000fe20000000800 */
[----:B------:R-:W-:Y:S01]  /*5a70*/  ULDC UR7, c[0x0][0x630] ;  /* 0x00018c0000077ab9 */ /* 0x000fe20000000800 */
[----:B------:R-:W-:Y:S01]  /*5a80*/  ISETP.NE.AND.EX P1, PT, RZ, UR5, PT, P1 ;  /* 0x00000005ff007c0c */ /* 0x000fe2000bf25310 */
[----:B------:R-:W-:Y:S01]  /*5a90*/  IMAD.MOV.U32 R4, RZ, RZ, R16 ;  /* 0x000000ffff047224 */ /* 0x000fe200078e0010 */
[----:B0-----:R-:W-:-:S05]  /*5aa0*/  I2FP.F32.U32 R5, R12 ;  /* 0x0000000c00057245 */ /* 0x001fca0000201000 */
[----:B------:R-:W-:Y:S01]  /*5ab0*/  FMUL R14, R5, UR6 ;  /* 0x00000006050e7c20 */ /* 0x000fe20008400000 */
[----:B------:R-:W-:-:S05]  /*5ac0*/  IMAD.MOV.U32 R5, RZ, RZ, R17 ;  /* 0x000000ffff057224 */ /* 0x000fca00078e0011 */
[----:B--2---:R-:W-:Y:S05]  /*5ad0*/  @!P1 BRA `(.L_x_115) ;  /* 0x0000000000289947 */ /* 0x004fea0003800000 */
[----:B------:R-:W-:Y:S02]  /*5ae0*/  ULDC UR6, c[0x0][0x634] ;  /* 0x00018d0000067ab9 */ /* 0x000fe40000000800 */
[----:B------:R-:W-:-:S05]  /*5af0*/  IADD3 R5, P1, R16, UR6, RZ ;  /* 0x0000000610057c10 */ /* 0x000fca000ff3e0ff */
[----:B------:R-:W-:-:S04]  /*5b00*/  IMAD.X R15, RZ, RZ, R17, P1 ;  /* 0x000000ffff0f7224 */ /* 0x000fc800008e0611 */
[----:B------:R-:W-:-:S04]  /*5b10*/  IMAD.WIDE.U32 R6, R15, UR4, RZ ;  /* 0x000000040f067c25 */ /* 0x000fc8000f8e00ff */
[----:B------:R-:W-:-:S04]  /*5b20*/  IMAD.WIDE.U32 R6, P1, R5, UR5, R6 ;  /* 0x0000000505067c25 */ /* 0x000fc8000f820006 */
[----:B------:R-:W-:-:S04]  /*5b30*/  IMAD.WIDE.U32 R4, R5, UR4, RZ ;  /* 0x0000000405047c25 */ /* 0x000fc8000f8e00ff */
[----:B------:R-:W-:Y:S01]  /*5b40*/  IMAD.MOV.U32 R4, RZ, RZ, R7 ;  /* 0x000000ffff047224 */ /* 0x000fe200078e0007 */
[----:B------:R-:W-:Y:S01]  /*5b50*/  IADD3 RZ, P3, R5, R6, RZ ;  /* 0x0000000605ff7210 */ /* 0x000fe20007f7e0ff */
[----:B------:R-:W-:-:S04]  /*5b60*/  IMAD.X R5, RZ, RZ, RZ, P1 ;  /* 0x000000ffff057224 */ /* 0x000fc800008e06ff */
[----:B------:R-:W-:-:S08]  /*5b70*/  IMAD.WIDE.U32.X R4, R15, UR5, R4, P3 ;  /* 0x000000050f047c25 */ /* 0x000fd000098e0404 */
.L_x_115:
[--C-:B------:R-:W-:Y:S01]  /*5b80*/  SHF.R.U64 R19, R4, UR7, R5.reuse ;  /* 0x0000000704137c19 */ /* 0x100fe20008001205 */
[----:B------:R-:W0:Y:S01]  /*5b90*/  F2I.U32.TRUNC.NTZ R14, R14 ;  /* 0x0000000e000e7305 */ /* 0x000e22000020f000 */
[----:B------:R-:W-:Y:S01]  /*5ba0*/  SHF.R.U32.HI R4, RZ, UR7, R5 ;  /* 0x00000007ff047c19 */ /* 0x000fe20008011605 */
[----:B------:R-:W-:Y:S01]  /*5bb0*/  ULDC.64 UR4, c[0x0][0x620] ;  /* 0x0001880000047ab9 */ /* 0x000fe20000000a00 */
[----:B------:R-:W-:Y:S01]  /*5bc0*/  IADD3 R7, P1, RZ, -R19, RZ ;  /* 0x80000013ff077210 */ /* 0x000fe20007f3e0ff */
[----:B------:R-:W-:Y:S01]  /*5bd0*/  ULDC.64 UR6, c[0x0][0x640] ;  /* 0x0001900000067ab9 */ /* 0x000fe20000000a00 */
[----:B------:R-:W2:Y:S03]  /*5be0*/  LDC R18, c[0x0][0x148] ;  /* 0x00005200ff127b82 */ /* 0x000ea60000000800 */
[----:B------:R-:W-:Y:S01]  /*5bf0*/  IMAD.X R4, RZ, RZ, ~R4, P1 ;  /* 0x000000ffff047224 */ /* 0x000fe200008e0e04 */
[----:B------:R-:W-:-:S03]  /*5c00*/  ISETP.NE.U32.AND P1, PT, RZ, UR6, PT ;  /* 0x00000006ff007c0c */ /* 0x000fc6000bf25070 */
[----:B------:R-:W-:Y:S01]  /*5c10*/  IMAD R6, R4, UR4, RZ ;  /* 0x0000000404067c24 */ /* 0x000fe2000f8e02ff */
[----:B------:R-:W-:Y:S01]  /*5c20*/  ISETP.NE.AND.EX P1, PT, RZ, UR7, PT, P1 ;  /* 0x00000007ff007c0c */ /* 0x000fe2000bf25310 */
[----:B------:R-:W-:Y:S01]  /*5c30*/  IMAD.WIDE.U32 R4, R7, UR4, R16 ;  /* 0x0000000407047c25 */ /* 0x000fe2000f8e0010 */
[----:B------:R-:W-:-:S03]  /*5c40*/  ULDC UR4, c[0x0][0x618] ;  /* 0x0001860000047ab9 */ /* 0x000fc60000000800 */
[----:B------:R-:W-:Y:S01]  /*5c50*/  IMAD R7, R7, UR5, R6 ;  /* 0x0000000507077c24 */ /* 0x000fe2000f8e0206 */
[----:B------:R-:W-:Y:S01]  /*5c60*/  ULDC UR5, c[0x0][0x154] ;  /* 0x0000550000057ab9 */ /* 0x000fe20000000800 */
[----:B0-----:R-:W-:Y:S02]  /*5c70*/  IMAD.MOV R6, RZ, RZ, -R14 ;  /* 0x000000ffff067224 */ /* 0x001fe400078e0a0e */
[----:B------:R-:W-:Y:S02]  /*5c80*/  IMAD.IADD R5, R5, 0x1, R7 ;  /* 0x0000000105057824 */ /* 0x000fe400078e0207 */
[----:B-1----:R-:W-:Y:S01]  /*5c90*/  IMAD R12, R13, R6, R12 ;  /* 0x000000060d0c7224 */ /* 0x002fe200078e020c */
[----:B------:R-:W-:Y:S02]  /*5ca0*/  I2FP.F32.U32 R6, R11 ;  /* 0x0000000b00067245 */ /* 0x000fe40000201000 */
[--C-:B------:R-:W-:Y:S02]  /*5cb0*/  SHF.R.U64 R13, R4, UR4, R5.reuse ;  /* 0x00000004040d7c19 */ /* 0x100fe40008001205 */
[----:B------:R-:W-:Y:S01]  /*5cc0*/  SHF.R.U32.HI R4, RZ, UR4, R5 ;  /* 0x00000004ff047c19 */ /* 0x000fe20008011605 */
[----:B------:R-:W-:Y:S01]  /*5cd0*/  FMUL R6, R6, UR5 ;  /* 0x0000000506067c20 */ /* 0x000fe20008400000 */
[----:B------:R-:W-:-:S02]  /*5ce0*/  ULDC UR4, c[0x0][0x608] ;  /* 0x0001820000047ab9 */ /* 0x000fc40000000800 */
[--C-:B------:R-:W-:Y:S01]  /*5cf0*/  SHF.R.U64 R15, R13, UR4, R4.reuse ;  /* 0x000000040d0f7c19 */ /* 0x100fe20008001204 */
[----:B------:R0:W1:Y:S01]  /*5d00*/  F2I.U32.TRUNC.NTZ R20, R6 ;  /* 0x0000000600147305 */ /* 0x000062000020f000 */
[----:B------:R-:W-:Y:S01]  /*5d10*/  SHF.R.U32.HI R4, RZ, UR4, R4 ;  /* 0x00000004ff047c19 */ /* 0x000fe20008011604 */
[----:B------:R-:W-:-:S03]  /*5d20*/  ULDC UR4, c[0x0][0x658] ;  /* 0x0001960000047ab9 */ /* 0x000fc60000000800 */
[--C-:B------:R-:W-:Y:S02]  /*5d30*/  SHF.R.U64 R14, R15, UR4, R4.reuse ;  /* 0x000000040f0e7c19 */ /* 0x100fe40008001204 */
[----:B------:R-:W-:-:S03]  /*5d40*/  SHF.R.U32.HI R21, RZ, UR4, R4 ;  /* 0x00000004ff157c19 */ /* 0x000fc60008011604 */
[----:B------:R-:W-:Y:S02]  /*5d50*/  IMAD.MOV.U32 R4, RZ, RZ, R14 ;  /* 0x000000ffff047224 */ /* 0x000fe400078e000e */
[----:B------:R-:W-:Y:S01]  /*5d60*/  IMAD.MOV.U32 R5, RZ, RZ, R21 ;  /* 0x000000ffff057224 */ /* 0x000fe200078e0015 */
[----:B0-----:R-:W-:Y:S06]  /*5d70*/  @!P1 BRA `(.L_x_116) ;  /* 0x0000000000289947 */ /* 0x001fec0003800000 */
        /* <DEDUP_REMOVED lines=10> */
.L_x_116:
[----:B------:R-:W-:Y:S01]  /*5e20*/  ISETP.NE.AND P1, PT, R2, 0x1, PT ;  /* 0x000000010200780c */ /* 0x000fe20003f25270 */
[----:B------:R-:W-:Y:S01]  /*5e30*/  ULDC UR4, c[0x0][0x648] ;  /* 0x0001920000047ab9 */ /* 0x000fe20000000800 */
[----:B------:R-:W-:Y:S01]  /*5e40*/  LOP3.LUT R15, R15, UR21, RZ, 0xc0, !PT ;  /* 0x000000150f0f7c12 */ /* 0x000fe2000f8ec0ff */
[----:B-1----:R-:W-:Y:S01]  /*5e50*/  IMAD.MOV R20, RZ, RZ, -R20 ;  /* 0x000000ffff147224 */ /* 0x002fe200078e0a14 */
[----:B------:R-:W-:Y:S01]  /*5e60*/  SHF.R.U64 R4, R4, UR4, R5 ;  /* 0x0000000404047c19 */ /* 0x000fe20008001205 */
[----:B------:R-:W-:Y:S01]  /*5e70*/  ULDC UR4, c[0x0][0x638] ;  /* 0x00018e0000047ab9 */ /* 0x000fe20000000800 */
[----:B------:R-:W-:Y:S01]  /*5e80*/  LOP3.LUT R13, R13, UR14, RZ, 0xc0, !PT ;  /* 0x0000000e0d0d7c12 */ /* 0x000fe2000f8ec0ff */
[----:B------:R-:W-:Y:S02]  /*5e90*/  ULDC UR5, c[0x0][0x610] ;  /* 0x0001840000057ab9 */ /* 0x000fe40000000800 */
[----:B------:R-:W-:Y:S02]  /*5ea0*/  IMAD.MOV R5, RZ, RZ, -R4 ;  /* 0x000000ffff057224 */ /* 0x000fe400078e0a04 */
[----:B------:R-:W-:-:S02]  /*5eb0*/  IMAD R15, R4, UR13, R15 ;  /* 0x0000000d040f7c24 */ /* 0x000fc4000f8e020f */
[----:B--2---:R-:W-:Y:S02]  /*5ec0*/  @P1 IMAD R12, R18, R20, R11 ;  /* 0x00000014120c1224 */ /* 0x004fe400078e020b */
[----:B------:R-:W-:Y:S01]  /*5ed0*/  IMAD R14, R5, UR4, R14 ;  /* 0x00000004050e7c24 */ /* 0x000fe2000f8e020e */
[----:B------:R-:W-:Y:S01]  /*5ee0*/  ULDC UR4, c[0x0][0x600] ;  /* 0x0001800000047ab9 */ /* 0x000fe20000000800 */
[----:B------:R-:W-:Y:S02]  /*5ef0*/  IMAD R12, R15, UR5, R12 ;  /* 0x000000050f0c7c24 */ /* 0x000fe4000f8e020c */
[----:B------:R-:W-:Y:S02]  /*5f00*/  IMAD R5, R14, UR4, R13 ;  /* 0x000000040e057c24 */ /* 0x000fe4000f8e020d */
[----:B------:R-:W-:-:S03]  /*5f10*/  IMAD.MOV.U32 R4, RZ, RZ, 0x1 ;  /* 0x00000001ff047424 */ /* 0x000fc600078e00ff */
[----:B------:R-:W-:Y:S02]  /*5f20*/  SEL R18, R5, R12, !P1 ;  /* 0x0000000c05127207 */ /* 0x000fe40004800000 */
[----:B------:R-:W-:-:S07]  /*5f30*/  SEL R22, R12, R5, !P1 ;  /* 0x000000050c167207 */ /* 0x000fce0004800000 */
.L_x_114:
[----:B------:R-:W-:Y:S05]  /*5f40*/  BSYNC B1 ;  /* 0x0000000000017941 */ /* 0x000fea0003800000 */
.L_x_113:
[----:B------:R-:W-:-:S13]  /*5f50*/  LOP3.LUT P1, RZ, R4, 0xff, RZ, 0xc0, !PT ;  /* 0x000000ff04ff7812 */ /* 0x000fda000782c0ff */
[----:B------:R-:W-:Y:S05]  /*5f60*/  @P1 BRA `(.L_x_117) ;  /* 0xfffffff000f01947 */ /* 0x000fea000383ffff */
[----:B------:R-:W-:Y:S05]  /*5f70*/  BSYNC B0 ;  /* 0x0000000000007941 */ /* 0x000fea0003800000 */
.L_x_105:
[----:B------:R-:W-:-:S03]  /*5f80*/  UMOV UR4, 0xffffffff ;  /* 0xffffffff00047882 */ /* 0x000fc60000000000 */
[----:B------:R-:W-:Y:S05]  /*5f90*/  BRA.DIV UR4, `(.L_x_118) ;  /* 0x0000000604b47947 */ /* 0x000fea000b800000 */
[----:B------:R-:W-:-:S13]  /*5fa0*/  ELECT P6, URZ, PT ;  /* 0x00000000003f782f */ /* 0x000fda00038c0000 */
.L_x_137:
[----:B------:R-:W-:Y:S04]  /*5fb0*/  BSSY B0, `(.L_x_119) ;  /* 0x0000046000007945 */ /* 0x000fe80003800000 */
[----:B------:R-:W-:Y:S05]  /*5fc0*/  @!P6 BRA `(.L_x_120) ;  /* 0x000000040010e947 */ /* 0x000fea0003800000 */
[----:B------:R-:W-:-:S04]  /*5fd0*/  LOP3.LUT R23, R23, 0x2, RZ, 0xfc, !PT ;  /* 0x0000000217177812 */ /* 0x000fc800078efcff */
[----:B------:R-:W-:-:S13]  /*5fe0*/  ISETP.NE.AND P0, PT, R23, 0x3, PT ;  /* 0x000000031700780c */ /* 0x000fda0003f05270 */
[----:B------:R-:W-:Y:S05]  /*5ff0*/  @!P0 BRA `(.L_x_121) ;  /* 0x0000000000048947 */ /* 0x000fea0003800000 */
[----:B------:R-:W-:Y:S01]  /*6000*/  BPT.TRAP 0x1 ;  /* 0x000000040000795c */ /* 0x000fe20000300000 */
.L_x_121:
[----:B------:R-:W0:Y:S01]  /*6010*/  S2R R5, SR_CgaCtaId ;  /* 0x0000000000057919 */ /* 0x000e220000008800 */
[----:B------:R-:W-:Y:S02]  /*6020*/  MOV R0, 0x400 ;  /* 0x0000040000007802 */ /* 0x000fe40000000f00 */
[----:B------:R-:W-:Y:S02]  /*6030*/  SHF.L.U32 R2, R3, 0x1f, RZ ;  /* 0x0000001f03027819 */ /* 0x000fe400000006ff */
[----:B0-----:R-:W-:-:S05]  /*6040*/  LEA R5, R5, R0, 0x18 ;  /* 0x0000000005057211 */ /* 0x001fca00078ec0ff */
[----:B------:R-:W-:-:S04]  /*6050*/  VIADD R5, R5, 0x38 ;  /* 0x0000003805057836 */ /* 0x000fc80000000000 */
[C---:B------:R-:W-:Y:S02]  /*6060*/  IMAD R7, R8.reuse, 0x8, R5 ;  /* 0x0000000808077824 */ /* 0x040fe400078e0205 */
[----:B------:R-:W-:Y:S02]  /*6070*/  VIADD R8, R8, 0x1 ;  /* 0x0000000108087836 */ /* 0x000fe40000000000 */
[----:B------:R-:W0:Y:S03]  /*6080*/  SYNCS.PHASECHK.TRANS64.TRYWAIT P0, [R7+URZ], R2 ;  /* 0x00000002070075a7 */ /* 0x000e26000800017f */
[----:B------:R-:W-:-:S04]  /*6090*/  ISETP.NE.AND P1, PT, R8, 0x7, PT ;  /* 0x000000070800780c */ /* 0x000fc80003f25270 */
[----:B------:R-:W-:Y:S02]  /*60a0*/  SEL R0, RZ, 0x1, P1 ;  /* 0x00000001ff007807 */ /* 0x000fe40000800000 */
[----:B------:R-:W-:Y:S02]  /*60b0*/  SEL R8, R8, RZ, P1 ;  /* 0x000000ff08087207 */ /* 0x000fe40000800000 */
[----:B------:R-:W-:-:S03]  /*60c0*/  LOP3.LUT R9, R3, R0, RZ, 0x3c, !PT ;  /* 0x0000000003097212 */ /* 0x000fc600078e3cff */
[----:B------:R-:W-:Y:S01]  /*60d0*/  IMAD R6, R8, 0x8, R5 ;  /* 0x0000000808067824 */ /* 0x000fe200078e0205 */
[----:B------:R-:W-:Y:S01]  /*60e0*/  SHF.L.U32 R3, R9, 0x1f, RZ ;  /* 0x0000001f09037819 */ /* 0x000fe200000006ff */
[----:B0-----:R-:W-:Y:S06]  /*60f0*/  @!P0 BRA `(.L_x_122) ;  /* 0x00000004007c8947 */ /* 0x001fec0003800000 */
.L_x_138:
[----:B------:R-:W1:Y:S01]  /*6100*/  SYNCS.PHASECHK.TRANS64.TRYWAIT P0, [R6+URZ], R3 ;  /* 0x00000003060075a7 */ /* 0x000e62000800017f */
[----:B------:R-:W-:-:S05]  /*6110*/  VIADD R0, R8, 0x1 ;  /* 0x0000000108007836 */ /* 0x000fca0000000000 */
[----:B------:R-:W-:-:S04]  /*6120*/  ISETP.NE.AND P1, PT, R0, 0x7, PT ;  /* 0x000000070000780c */ /* 0x000fc80003f25270 */
[----:B0-----:R-:W-:Y:S02]  /*6130*/  SEL R2, RZ, 0x1, P1 ;  /* 0x00000001ff027807 */ /* 0x001fe40000800000 */
[----:B------:R-:W-:Y:S02]  /*6140*/  SEL R0, R0, RZ, P1 ;  /* 0x000000ff00007207 */ /* 0x000fe40000800000 */
[----:B------:R-:W-:-:S03]  /*6150*/  LOP3.LUT R9, R9, R2, RZ, 0x3c, !PT ;  /* 0x0000000209097212 */ /* 0x000fc600078e3cff */
[----:B------:R-:W-:Y:S01]  /*6160*/  IMAD R7, R0, 0x8, R5 ;  /* 0x0000000800077824 */ /* 0x000fe200078e0205 */
[----:B------:R-:W-:Y:S01]  /*6170*/  SHF.L.U32 R4, R9, 0x1f, RZ ;  /* 0x0000001f09047819 */ /* 0x000fe200000006ff */
[----:B-1----:R-:W-:Y:S06]  /*6180*/  @!P0 BRA `(.L_x_123) ;  /* 0x00000004006c8947 */ /* 0x002fec0003800000 */
.L_x_139:
[----:B------:R-:W1:Y:S01]  /*6190*/  SYNCS.PHASECHK.TRANS64.TRYWAIT P0, [R7+URZ], R4 ;  /* 0x00000004070075a7 */ /* 0x000e62000800017f */
[----:B------:R-:W-:-:S05]  /*61a0*/  VIADD R0, R0, 0x1 ;  /* 0x0000000100007836 */ /* 0x000fca0000000000 */
[----:B------:R-:W-:-:S04]  /*61b0*/  ISETP.NE.AND P1, PT, R0, 0x7, PT ;  /* 0x000000070000780c */ /* 0x000fc80003f25270 */
[----:B------:R-:W-:Y:S02]  /*61c0*/  SEL R2, RZ, 0x1, P1 ;  /* 0x00000001ff027807 */ /* 0x000fe40000800000 */
[----:B------:R-:W-:Y:S02]  /*61d0*/  SEL R0, R0, RZ, P1 ;  /* 0x000000ff00007207 */ /* 0x000fe40000800000 */
[----:B------:R-:W-:-:S03]  /*61e0*/  LOP3.LUT R9, R9, R2, RZ, 0x3c, !PT ;  /* 0x0000000209097212 */ /* 0x000fc600078e3cff */
[----:B0-----:R-:W-:Y:S01]  /*61f0*/  IMAD R6, R0, 0x8, R5 ;  /* 0x0000000800067824 */ /* 0x001fe200078e0205 */
[----:B------:R-:W-:Y:S01]  /*6200*/  SHF.L.U32 R3, R9, 0x1f, RZ ;  /* 0x0000001f09037819 */ /* 0x000fe200000006ff */
[----:B-1----:R-:W-:Y:S06]  /*6210*/  @!P0 BRA `(.L_x_124) ;  /* 0x00000004005c8947 */ /* 0x002fec0003800000 */
.L_x_140:
        /* <DEDUP_REMOVED lines=9> */
.L_x_141:
        /* <DEDUP_REMOVED lines=9> */
.L_x_142:
[----:B------:R-:W1:Y:S01]  /*6340*/  SYNCS.PHASECHK.TRANS64.TRYWAIT P0, [R6+URZ], R3 ;  /* 0x00000003060075a7 */ /* 0x000e62000800017f */
[----:B------:R-:W-:-:S05]  /*6350*/  VIADD R0, R0, 0x1 ;  /* 0x0000000100007836 */ /* 0x000fca0000000000 */
[----:B------:R-:W-:-:S04]  /*6360*/  ISETP.NE.AND P1, PT, R0, 0x7, PT ;  /* 0x000000070000780c */ /* 0x000fc80003f25270 */
[----:B------:R-:W-:Y:S02]  /*6370*/  SEL R2, RZ, 0x1, P1 ;  /* 0x00000001ff027807 */ /* 0x000fe40000800000 */
[----:B------:R-:W-:Y:S02]  /*6380*/  SEL R0, R0, RZ, P1 ;  /* 0x000000ff00007207 */ /* 0x000fe40000800000 */
[----:B------:R-:W-:Y:S01]  /*6390*/  LOP3.LUT R2, R9, R2, RZ, 0x3c, !PT ;  /* 0x0000000209027212 */ /* 0x000fe200078e3cff */
[----:B-1----:R-:W-:Y:S06]  /*63a0*/  @!P0 BRA `(.L_x_127) ;  /* 0x0000000400348947 */ /* 0x002fec0003800000 */
.L_x_143:
[----:B------:R-:W-:Y:S01]  /*63b0*/  IMAD R5, R0, 0x8, R5 ;  /* 0x0000000800057824 */ /* 0x000fe200078e0205 */
[----:B------:R-:W-:-:S07]  /*63c0*/  SHF.L.U32 R0, R2, 0x1f, RZ ;  /* 0x0000001f02007819 */ /* 0x000fce00000006ff */
.L_x_128:
[----:B--2---:R2:W3:Y:S02]  /*63d0*/  SYNCS.PHASECHK.TRANS64.TRYWAIT P0, [R5+URZ], R0 ;  /* 0x00000000050075a7 */ /* 0x0044e4000800017f */
[----:B---3--:R-:W-:Y:S05]  /*63e0*/  @!P0 NANOSLEEP.SYNCS 0x989680 ;  /* 0x009896800000895d */ /* 0x008fea0003900000 */
[----:B------:R-:W3:Y:S02]  /*63f0*/  @!P0 SYNCS.PHASECHK.TRANS64 P0, [R5+URZ], R0 ;  /* 0x00000000050085a7 */ /* 0x000ee4000800007f */
[----:B---3--:R-:W-:Y:S05]  /*6400*/  @!P0 BRA `(.L_x_128) ;  /* 0xfffffffc00f08947 */ /* 0x008fea000383ffff */
.L_x_120:
[----:B------:R-:W-:Y:S05]  /*6410*/  BSYNC B0 ;  /* 0x0000000000007941 */ /* 0x000fea0003800000 */
.L_x_119:
[----:B------:R-:W-:Y:S05]  /*6420*/  EXIT ;  /* 0x000000000000794d */ /* 0x000fea0003800000 */
.L_x_19:
[----:B0-----:R-:W-:-:S04]  /*6430*/  IMAD.U32 R3, RZ, RZ, UR43 ;  /* 0x0000002bff037e24 */ /* 0x001fc8000f8e00ff */
[----:B------:R0:W1:Y:S03]  /*6440*/  SYNCS.PHASECHK.TRANS64.TRYWAIT P0, [R3+URZ+-0x8], R0 ;  /* 0xfffff800030075a7 */ /* 0x000066000800017f */
[----:B-1----:R-:W-:Y:S05]  /*6450*/  @!P0 NANOSLEEP.SYNCS 0x989680 ;  /* 0x009896800000895d */ /* 0x002fea0003900000 */
[----:B------:R-:W1:Y:S02]  /*6460*/  @!P0 SYNCS.PHASECHK.TRANS64 P0, [R3+URZ+-0x8], R0 ;  /* 0xfffff800030085a7 */ /* 0x000e64000800007f */
[----:B-1----:R-:W-:Y:S05]  /*6470*/  @!P0 BRA `(.L_x_19) ;  /* 0xfffffffc00ec8947 */ /* 0x002fea000383ffff */
[----:B------:R-:W-:Y:S05]  /*6480*/  BRA `(.L_x_129) ;  /* 0xffffffb400107947 */ /* 0x000fea000383ffff */
.L_x_24:
[----:B-1----:R1:W2:Y:S02]  /*6490*/  SYNCS.PHASECHK.TRANS64.TRYWAIT P1, [R3+URZ], R0 ;  /* 0x00000000030075a7 */ /* 0x0022a4000802017f */
[----:B--2---:R-:W-:Y:S05]  /*64a0*/  @!P1 NANOSLEEP.SYNCS 0x989680 ;  /* 0x009896800000995d */ /* 0x004fea0003900000 */
[----:B------:R-:W2:Y:S02]  /*64b0*/  @!P1 SYNCS.PHASECHK.TRANS64 P1, [R3+URZ], R0 ;  /* 0x00000000030095a7 */ /* 0x000ea4000802007f */
[----:B--2---:R-:W-:Y:S05]  /*64c0*/  @!P1 BRA `(.L_x_24) ;  /* 0xfffffffc00f09947 */ /* 0x004fea000383ffff */
[----:B------:R-:W-:Y:S05]  /*64d0*/  BRA `(.L_x_23) ;  /* 0xffffffb4007c7947 */ /* 0x000fea000383ffff */
.L_x_29:
[----:B-1----:R-:W-:-:S04]  /*64e0*/  IMAD.U32 R5, RZ, RZ, UR4 ;  /* 0x00000004ff057e24 */ /* 0x002fc8000f8e00ff */
[----:B------:R1:W2:Y:S03]  /*64f0*/  SYNCS.PHASECHK.TRANS64.TRYWAIT P1, [R5+URZ], R4 ;  /* 0x00000004050075a7 */ /* 0x0002a6000802017f */
[----:B--2---:R-:W-:Y:S05]  /*6500*/  @!P1 NANOSLEEP.SYNCS 0x989680 ;  /* 0x009896800000995d */ /* 0x004fea0003900000 */
[----:B------:R-:W2:Y:S02]  /*6510*/  @!P1 SYNCS.PHASECHK.TRANS64 P1, [R5+URZ], R4 ;  /* 0x00000004050095a7 */ /* 0x000ea4000802007f */
[----:B--2---:R-:W-:Y:S05]  /*6520*/  @!P1 BRA `(.L_x_29) ;  /* 0xfffffffc00ec9947 */ /* 0x004fea000383ffff */
[----:B------:R-:W-:Y:S05]  /*6530*/  BRA `(.L_x_28) ;  /* 0xffffffb800a47947 */ /* 0x000fea000383ffff */
.L_x_37:
[----:B0-----:R-:W-:-:S04]  /*6540*/  IMAD.U32 R3, RZ, RZ, UR43 ;  /* 0x0000002bff037e24 */ /* 0x001fc8000f8e00ff */
[----:B------:R0:W1:Y:S03]  /*6550*/  SYNCS.PHASECHK.TRANS64.TRYWAIT P0, [R3+URZ+0x8], R0 ;  /* 0x00000800030075a7 */ /* 0x000066000800017f */
[----:B-1----:R-:W-:Y:S05]  /*6560*/  @!P0 NANOSLEEP.SYNCS 0x989680 ;  /* 0x009896800000895d */ /* 0x002fea0003900000 */
[----:B------:R-:W1:Y:S02]  /*6570*/  @!P0 SYNCS.PHASECHK.TRANS64 P0, [R3+URZ+0x8], R0 ;  /* 0x00000800030085a7 */ /* 0x000e64000800007f */
[----:B-1----:R-:W-:Y:S05]  /*6580*/  @!P0 BRA `(.L_x_37) ;  /* 0xfffffffc00ec8947 */ /* 0x002fea000383ffff */
[----:B------:R-:W-:Y:S05]  /*6590*/  BRA `(.L_x_130) ;  /* 0xffffffc000687947 */ /* 0x000fea000383ffff */
.L_x_106:
[----:B------:R-:W-:Y:S01]  /*65a0*/  BSSY B1, `(.L_x_131) ;  /* 0x0000006000017945 */ /* 0x000fe20003800000 */
[----:B------:R-:W-:-:S07]  /*65b0*/  IMAD.MOV.U32 R15, RZ, RZ, -0x1 ;  /* 0xffffffffff0f7424 */ /* 0x000fce00078e00ff */
[----:B-----5:R-:W-:Y:S05]  /*65c0*/  WARPSYNC.COLLECTIVE R15, `(.L_x_132) ;  /* 0x000000000f0c7348 */ /* 0x020fea0003c00000 */
[----:B------:R-:W-:Y:S02]  /*65d0*/  ELECT P6, UR62, PT ;  /* 0x00000000003e782f */ /* 0x000fe400038c0000 */
[----:B------:R-:W-:Y:S01]  /*65e0*/  MOV R14, UR62 ;  /* 0x0000003e000e7c02 */ /* 0x000fe20008000f00 */
[----:B-----5:R-:W-:Y:S10]  /*65f0*/  ENDCOLLECTIVE ;  /* 0x000000000000791b */ /* 0x020ff40003800000 */
.L_x_132:
[----:B------:R-:W-:Y:S05]  /*6600*/  BSYNC B1 ;  /* 0x0000000000017941 */ /* 0x000fea0003800000 */
.L_x_131:
[----:B------:R-:W-:Y:S05]  /*6610*/  BRA `(.L_x_133) ;  /* 0xffffffec00507947 */ /* 0x000fea000383ffff */
.L_x_109:
[----:B-1----:R1:W2:Y:S02]  /*6620*/  SYNCS.PHASECHK.TRANS64.TRYWAIT P1, [R11+URZ+0x38], R6 ;  /* 0x000038060b0075a7 */ /* 0x0022a4000802017f */
[----:B--2---:R-:W-:Y:S05]  /*6630*/  @!P1 NANOSLEEP.SYNCS 0x989680 ;  /* 0x009896800000995d */ /* 0x004fea0003900000 */
[----:B------:R-:W2:Y:S02]  /*6640*/  @!P1 SYNCS.PHASECHK.TRANS64 P1, [R11+URZ+0x38], R6 ;  /* 0x000038060b0095a7 */ /* 0x000ea4000802007f */
[----:B--2---:R-:W-:Y:S05]  /*6650*/  @!P1 BRA `(.L_x_109) ;  /* 0xfffffffc00f09947 */ /* 0x004fea000383ffff */
[----:B------:R-:W-:Y:S05]  /*6660*/  BRA `(.L_x_134) ;  /* 0xffffffec00887947 */ /* 0x000fea000383ffff */
.L_x_118:
[----:B------:R-:W-:Y:S01]  /*6670*/  BSSY B0, `(.L_x_135) ;  /* 0x0000006000007945 */ /* 0x000fe20003800000 */
[----:B------:R-:W-:-:S07]  /*6680*/  IMAD.MOV.U32 R15, RZ, RZ, -0x1 ;  /* 0xffffffffff0f7424 */ /* 0x000fce00078e00ff */
[----:B-----5:R-:W-:Y:S05]  /*6690*/  WARPSYNC.COLLECTIVE R15, `(.L_x_136) ;  /* 0x000000000f0c7348 */ /* 0x020fea0003c00000 */
[----:B------:R-:W-:Y:S02]  /*66a0*/  ELECT P6, UR62, PT ;  /* 0x00000000003e782f */ /* 0x000fe400038c0000 */
[----:B------:R-:W-:Y:S01]  /*66b0*/  MOV R14, UR62 ;  /* 0x0000003e000e7c02 */ /* 0x000fe20008000f00 */
[----:B-----5:R-:W-:Y:S10]  /*66c0*/  ENDCOLLECTIVE ;  /* 0x000000000000791b */ /* 0x020ff40003800000 */
.L_x_136:
[----:B------:R-:W-:Y:S05]  /*66d0*/  BSYNC B0 ;  /* 0x0000000000007941 */ /* 0x000fea0003800000 */
.L_x_135:
[----:B------:R-:W-:Y:S05]  /*66e0*/  BRA `(.L_x_137) ;  /* 0xfffffff800307947 */ /* 0x000fea000383ffff */
.L_x_122:
[----:B0-----:R0:W1:Y:S02]  /*66f0*/  SYNCS.PHASECHK.TRANS64.TRYWAIT P0, [R7+URZ], R2 ;  /* 0x00000002070075a7 */ /* 0x001064000800017f */
[----:B-1----:R-:W-:Y:S05]  /*6700*/  @!P0 NANOSLEEP.SYNCS 0x989680 ;  /* 0x009896800000895d */ /* 0x002fea0003900000 */
[----:B------:R-:W1:Y:S02]  /*6710*/  @!P0 SYNCS.PHASECHK.TRANS64 P0, [R7+URZ], R2 ;  /* 0x00000002070085a7 */ /* 0x000e64000800007f */
[----:B-1----:R-:W-:Y:S05]  /*6720*/  @!P0 BRA `(.L_x_122) ;  /* 0xfffffffc00f08947 */ /* 0x002fea000383ffff */
[----:B------:R-:W-:Y:S05]  /*6730*/  BRA `(.L_x_138) ;  /* 0xfffffff800707947 */ /* 0x000fea000383ffff */
.L_x_123:
[----:B0-----:R0:W1:Y:S02]  /*6740*/  SYNCS.PHASECHK.TRANS64.TRYWAIT P0, [R6+URZ], R3 ;  /* 0x00000003060075a7 */ /* 0x001064000800017f */
[----:B-1----:R-:W-:Y:S05]  /*6750*/  @!P0 NANOSLEEP.SYNCS 0x989680 ;  /* 0x009896800000895d */ /* 0x002fea0003900000 */
[----:B------:R-:W1:Y:S02]  /*6760*/  @!P0 SYNCS.PHASECHK.TRANS64 P0, [R6+URZ], R3 ;  /* 0x00000003060085a7 */ /* 0x000e64000800007f */
[----:B-1----:R-:W-:Y:S05]  /*6770*/  @!P0 BRA `(.L_x_123) ;  /* 0xfffffffc00f08947 */ /* 0x002fea000383ffff */
[----:B------:R-:W-:Y:S05]  /*6780*/  BRA `(.L_x_139) ;  /* 0xfffffff800807947 */ /* 0x000fea000383ffff */
.L_x_124:
[----:B0-----:R0:W1:Y:S02]  /*6790*/  SYNCS.PHASECHK.TRANS64.TRYWAIT P0, [R7+URZ], R4 ;  /* 0x00000004070075a7 */ /* 0x001064000800017f */
[----:B-1----:R-:W-:Y:S05]  /*67a0*/  @!P0 NANOSLEEP.SYNCS 0x989680 ;  /* 0x009896800000895d */ /* 0x002fea0003900000 */
[----:B------:R-:W1:Y:S02]  /*67b0*/  @!P0 SYNCS.PHASECHK.TRANS64 P0, [R7+URZ], R4 ;  /* 0x00000004070085a7 */ /* 0x000e64000800007f */
[----:B-1----:R-:W-:Y:S05]  /*67c0*/  @!P0 BRA `(.L_x_124) ;  /* 0xfffffffc00f08947 */ /* 0x002fea000383ffff */
[----:B------:R-:W-:Y:S05]  /*67d0*/  BRA `(.L_x_140) ;  /* 0xfffffff800907947 */ /* 0x000fea000383ffff */
.L_x_125:
[----:B0-----:R0:W1:Y:S02]  /*67e0*/  SYNCS.PHASECHK.TRANS64.TRYWAIT P0, [R6+URZ], R3 ;  /* 0x00000003060075a7 */ /* 0x001064000800017f */
[----:B-1----:R-:W-:Y:S05]  /*67f0*/  @!P0 NANOSLEEP.SYNCS 0x989680 ;  /* 0x009896800000895d */ /* 0x002fea0003900000 */
[----:B------:R-:W1:Y:S02]  /*6800*/  @!P0 SYNCS.PHASECHK.TRANS64 P0, [R6+URZ], R3 ;  /* 0x00000003060085a7 */ /* 0x000e64000800007f */
[----:B-1----:R-:W-:Y:S05]  /*6810*/  @!P0 BRA `(.L_x_125) ;  /* 0xfffffffc00f08947 */ /* 0x002fea000383ffff */
[----:B------:R-:W-:Y:S05]  /*6820*/  BRA `(.L_x_141) ;  /* 0xfffffff800a07947 */ /* 0x000fea000383ffff */
.L_x_126:
[----:B0-----:R0:W1:Y:S02]  /*6830*/  SYNCS.PHASECHK.TRANS64.TRYWAIT P0, [R7+URZ], R4 ;  /* 0x00000004070075a7 */ /* 0x001064000800017f */
[----:B-1----:R-:W-:Y:S05]  /*6840*/  @!P0 NANOSLEEP.SYNCS 0x989680 ;  /* 0x009896800000895d */ /* 0x002fea0003900000 */
[----:B------:R-:W1:Y:S02]  /*6850*/  @!P0 SYNCS.PHASECHK.TRANS64 P0, [R7+URZ], R4 ;  /* 0x00000004070085a7 */ /* 0x000e64000800007f */
[----:B-1----:R-:W-:Y:S05]  /*6860*/  @!P0 BRA `(.L_x_126) ;  /* 0xfffffffc00f08947 */ /* 0x002fea000383ffff */
[----:B------:R-:W-:Y:S05]  /*6870*/  BRA `(.L_x_142) ;  /* 0xfffffff800b07947 */ /* 0x000fea000383ffff */
.L_x_127:
[----:B-1----:R1:W2:Y:S02]  /*6880*/  SYNCS.PHASECHK.TRANS64.TRYWAIT P0, [R6+URZ], R3 ;  /* 0x00000003060075a7 */ /* 0x0022a4000800017f */
[----:B--2---:R-:W-:Y:S05]  /*6890*/  @!P0 NANOSLEEP.SYNCS 0x989680 ;  /* 0x009896800000895d */ /* 0x004fea0003900000 */
[----:B------:R-:W2:Y:S02]  /*68a0*/  @!P0 SYNCS.PHASECHK.TRANS64 P0, [R6+URZ], R3 ;  /* 0x00000003060085a7 */ /* 0x000ea4000800007f */
[----:B--2---:R-:W-:Y:S05]  /*68b0*/  @!P0 BRA `(.L_x_127) ;  /* 0xfffffffc00f08947 */ /* 0x004fea000383ffff */
[----:B------:R-:W-:Y:S05]  /*68c0*/  BRA `(.L_x_143) ;  /* 0xfffffff800b87947 */ /* 0x000fea000383ffff */
.L_x_144:
[----:B------:R-:W-:-:S00]  /*68d0*/  BRA `(.L_x_144) ;  /* 0xfffffffc00fc7947 */ /* 0x000fc0000383ffff */
[----:B------:R-:W-:-:S00]  /*68e0*/  NOP ;  /* 0x0000000000007918 */ /* 0x000fc00000000000 */
        /* <DEDUP_REMOVED lines=9> */
.L_x_145:


//--------------------- .nv.global.init           --------------------------
	.section	.nv.global.init,"aw",@progbits
.nv.global.init:
	.type		$str$22,@object
	.size		$str$22,($str$23 - $str$22)
$str$22:
        /*0000*/ 	.byte	0x6b, 0x5f, 0x74, 0x69, 0x6c, 0x65, 0x5f, 0x63, 0x6f, 0x75, 0x6e, 0x74, 0x20, 0x3e, 0x3d, 0x20
        /*0010*/ 	.byte	0x31, 0x00
	.type		$str$23,@object
	.size		$str$23,(__unnamed_1 - $str$23)
$str$23:
        /*0012*/ 	.byte	0x2f, 0x74, 0x6d, 0x70, 0x2f, 0x63, 0x75, 0x74, 0x6c, 0x61, 0x73, 0x73, 0x5f, 0x73, 0x77, 0x65
        /*0022*/ 	.byte	0x65, 0x70, 0x5f, 0x73, 0x72, 0x63, 0x2f, 0x69, 0x6e, 0x63, 0x6c, 0x75, 0x64, 0x65, 0x2f, 0x63
        /*0032*/ 	.byte	0x75, 0x74, 0x6c, 0x61, 0x73, 0x73, 0x2f, 0x67, 0x65, 0x6d, 0x6d, 0x2f, 0x63, 0x6f, 0x6c, 0x6c
        /*0042*/ 	.byte	0x65, 0x63, 0x74, 0x69, 0x76, 0x65, 0x2f, 0x73, 0x6d, 0x39, 0x30, 0x5f, 0x6d, 0x6d, 0x61, 0x5f
        /*0052*/ 	.byte	0x74, 0x6d, 0x61, 0x5f, 0x67, 0x6d, 0x6d, 0x61, 0x5f, 0x73, 0x73, 0x5f, 0x77, 0x61, 0x72, 0x70
        /*0062*/ 	.byte	0x73, 0x70, 0x65, 0x63, 0x69, 0x61, 0x6c, 0x69, 0x7a, 0x65, 0x64, 0x2e, 0x68, 0x70, 0x70, 0x00
	.type		__unnamed_1,@object
	.size		__unnamed_1,(.L_0 - __unnamed_1)
__unnamed_1:
        /*0072*/ 	.byte	0x76, 0x6f, 0x69, 0x64, 0x20, 0x63, 0x75, 0x74, 0x6c, 0x61, 0x73, 0x73, 0x3a, 0x3a, 0x67, 0x65
        /* <DEDUP_REMOVED lines=177> */
        /*0b92*/ 	.byte	0x3a, 0x3a, 0x69, 0x64, 0x65, 0x6e, 0x74, 0x69, 0x74, 0x79, 0x5d, 0x00
.L_0:


//--------------------- .nv.shared._ZN7cutlass13device_kernelINS_4gemm6kernel13GemmUniversalIN4cute5tupleIJiiiiEEENS1_10collective13CollectiveMmaINS1_34MainloopSm90TmaGmmaWarpSpecializedILi7ENS5_IJNS4_1CILi4EEESB_NSA_ILi1EEEEEENS1_32KernelTmaWarpSpecializedPingpongEEENS5_IJNSA_ILi64EEESG_SG_EEENS_10tfloat32_tENS5_IJlSC_lEEESI_SJ_NS4_8TiledMMAINS4_8MMA_AtomIJNS4_4SM904GMMA29MMA_64x64x8_F32TF32TF32_SS_TNILNSN_7ScaleInE1ELSP_1EEEEEENS4_6LayoutINS5_IJSC_SC_SC_EEENS5_IJNSA_ILi0EEESU_SU_EEEEENS5_IJNS4_10UnderscoreESX_SX_EEEEENS4_23SM90_TMA_LOAD_MULTICASTENS4_14ComposedLayoutINS4_7SwizzleILi3ELi4ELi3EEENS4_18smem_ptr_flag_bitsILi32EEENSS_INS5_IJNSA_ILi8EEENSA_ILi32EEEEEENS5_IJS17_SC_EEEEEEEvNS4_8identityES10_S1B_vS1C_EENS_8epilogue10collective6detail29Sm90TmaWarpSpecializedAdapterINS1F_15DefaultEpilogueISI_SJ_SJ_NS1E_6thread17LinearCombinationISI_Li1EffLNS1J_9ScaleType4KindE0ELNS_15FloatRoundStyleE2ESI_EENS1_15EpilogueDefaultEEEEEvvEEEEvNT_6ParamsE --------------------------
	.section	.nv.shared._ZN7cutlass13device_kernelINS_4gemm6kernel13GemmUniversalIN4cute5tupleIJiiiiEEENS1_10collective13CollectiveMmaINS1_34MainloopSm90TmaGmmaWarpSpecializedILi7ENS5_IJNS4_1CILi4EEESB_NSA_ILi1EEEEEENS1_32KernelTmaWarpSpecializedPingpongEEENS5_IJNSA_ILi64EEESG_SG_EEENS_10tfloat32_tENS5_IJlSC_lEEESI_SJ_NS4_8TiledMMAINS4_8MMA_AtomIJNS4_4SM904GMMA29MMA_64x64x8_F32TF32TF32_SS_TNILNSN_7ScaleInE1ELSP_1EEEEEENS4_6LayoutINS5_IJSC_SC_SC_EEENS5_IJNSA_ILi0EEESU_SU_EEEEENS5_IJNS4_10UnderscoreESX_SX_EEEEENS4_23SM90_TMA_LOAD_MULTICASTENS4_14ComposedLayoutINS4_7SwizzleILi3ELi4ELi3EEENS4_18smem_ptr_flag_bitsILi32EEENSS_INS5_IJNSA_ILi8EEENSA_ILi32EEEEEENS5_IJS17_SC_EEEEEEEvNS4_8identityES10_S1B_vS1C_EENS_8epilogue10collective6detail29Sm90TmaWarpSpecializedAdapterINS1F_15DefaultEpilogueISI_SJ_SJ_NS1E_6thread17LinearCombinationISI_Li1EffLNS1J_9ScaleType4KindE0ELNS_15FloatRoundStyleE2ESI_EENS1_15EpilogueDefaultEEEEEvvEEEEvNT_6ParamsE,"aw",@nobits
	.sectionflags	@""
	.align	16
	.zero		1024


//--------------------- .nv.shared.reserved.0     --------------------------
	.section	.nv.shared.reserved.0,"aw",@nobits
	.weak		__nv_reservedSMEM_offset_0_alias
	.size		__nv_reservedSMEM_offset_0_alias, 0, 0
	.other		__nv_reservedSMEM_offset_0_alias,@"STO_CUDA_RESERVED_SHARED STV_DEFAULT"
__nv_reservedSMEM_offset_0_alias:
	.zero		0


//--------------------- .nv.global                --------------------------
	.section	.nv.global,"aw",@nobits
.nv.global:
	.type		_ZN40_INTERNAL_445a1a84_4_k_cu_7c9b9e87_241454cute1_E,@object
	.size		_ZN40_INTERNAL_445a1a84_4_k_cu_7c9b9e87_241454cute1_E,(_ZN40_INTERNAL_445a1a84_4_k_cu_7c9b9e87_241454cuda3std3__45__cpo6cbeginE - _ZN40_INTERNAL_445a1a84_4_k_cu_7c9b9e87_241454cute1_E)
_ZN40_INTERNAL_445a1a84_4_k_cu_7c9b9e87_241454cute1_E:
	.zero		1
	.type		_ZN40_INTERNAL_445a1a84_4_k_cu_7c9b9e87_241454cuda3std3__45__cpo6cbeginE,@object
	.size		_ZN40_INTERNAL_445a1a84_4_k_cu_7c9b9e87_241454cuda3std3__45__cpo6cbeginE,(_ZN40_INTERNAL_445a1a84_4_k_cu_7c9b9e87_241454cuda3std3__48in_placeE - _ZN40_INTERNAL_445a1a84_4_k_cu_7c9b9e87_241454cuda3std3__45__cpo6cbeginE)
_ZN40_INTERNAL_445a1a84_4_k_cu_7c9b9e87_241454cuda3std3__45__cpo6cbeginE:
	.zero		1
	.type		_ZN40_INTERNAL_445a1a84_4_k_cu_7c9b9e87_241454cuda3std3__48in_placeE,@object
	.size		_ZN40_INTERNAL_445a1a84_4_k_cu_7c9b9e87_241454cuda3std3__48in_placeE,(_ZN40_INTERNAL_445a1a84_4_k_cu_7c9b9e87_241454cuda3std6ranges3__45__cpo9iter_moveE - _ZN40_INTERNAL_445a1a84_4_k_cu_7c9b9e87_241454cuda3std3__48in_placeE)
_ZN40_INTERNAL_445a1a84_4_k_cu_7c9b9e87_241454cuda3std3__48in_placeE:
	.zero		1
	.type		_ZN40_INTERNAL_445a1a84_4_k_cu_7c9b9e87_241454cuda3std6ranges3__45__cpo9iter_moveE,@object
	.size		_ZN40_INTERNAL_445a1a84_4_k_cu_7c9b9e87_241454cuda3std6ranges3__45__cpo9iter_moveE,(_ZN40_INTERNAL_445a1a84_4_k_cu_7c9b9e87_241454cuda3std3__45__cpo5beginE - _ZN40_INTERNAL_445a1a84_4_k_cu_7c9b9e87_241454cuda3std6ranges3__45__cpo9iter_moveE)
_ZN40_INTERNAL_445a1a84_4_k_cu_7c9b9e87_241454cuda3std6ranges3__45__cpo9iter_moveE:
	.zero		1
	.type		_ZN40_INTERNAL_445a1a84_4_k_cu_7c9b9e87_241454cuda3std3__45__cpo5beginE,@object
	.size		_ZN40_INTERNAL_445a1a84_4_k_cu_7c9b9e87_241454cuda3std3__45__cpo5beginE,(_ZN40_INTERNAL_445a1a84_4_k_cu_7c9b9e87_241454cuda3std3__442_GLOBAL__N__445a1a84_4_k_cu_7c9b9e87_241456ignoreE - _ZN40_INTERNAL_445a1a84_4_k_cu_7c9b9e87_241454cuda3std3__45__cpo5beginE)
_ZN40_INTERNAL_445a1a84_4_k_cu_7c9b9e87_241454cuda3std3__45__cpo5beginE:
	.zero		1
	.type		_ZN40_INTERNAL_445a1a84_4_k_cu_7c9b9e87_241454cuda3std3__442_GLOBAL__N__445a1a84_4_k_cu_7c9b9e87_241456ignoreE,@object
	.size		_ZN40_INTERNAL_445a1a84_4_k_cu_7c9b9e87_241454cuda3std3__442_GLOBAL__N__445a1a84_4_k_cu_7c9b9e87_241456ignoreE,(_ZN40_INTERNAL_445a1a84_4_k_cu_7c9b9e87_241454cute7productE - _ZN40_INTERNAL_445a1a84_4_k_cu_7c9b9e87_241454cuda3std3__442_GLOBAL__N__445a1a84_4_k_cu_7c9b9e87_241456ignoreE)
_ZN40_INTERNAL_445a1a84_4_k_cu_7c9b9e87_241454cuda3std3__442_GLOBAL__N__445a1a84_4_k_cu_7c9b9e87_241456ignoreE:
	.zero		1
	.type		_ZN40_INTERNAL_445a1a84_4_k_cu_7c9b9e87_241454cute7productE,@object
	.size		_ZN40_INTERNAL_445a1a84_4_k_cu_7c9b9e87_241454cute7productE,(_ZN40_INTERNAL_445a1a84_4_k_cu_7c9b9e87_241454cuda3std3__45__cpo3endE - _ZN40_INTERNAL_445a1a84_4_k_cu_7c9b9e87_241454cute7productE)
_ZN40_INTERNAL_445a1a84_4_k_cu_7c9b9e87_241454cute7productE:
	.zero		1
	.type		_ZN40_INTERNAL_445a1a84_4_k_cu_7c9b9e87_241454cuda3std3__45__cpo3endE,@object
	.size		_ZN40_INTERNAL_445a1a84_4_k_cu_7c9b9e87_241454cuda3std3__45__cpo3endE,(_ZN40_INTERNAL_445a1a84_4_k_cu_7c9b9e87_241454cuda3std3__419piecewise_constructE - _ZN40_INTERNAL_445a1a84_4_k_cu_7c9b9e87_241454cuda3std3__45__cpo3endE)
_ZN40_INTERNAL_445a1a84_4_k_cu_7c9b9e87_241454cuda3std3__45__cpo3endE:
	.zero		1
	.type		_ZN40_INTERNAL_445a1a84_4_k_cu_7c9b9e87_241454cuda3std3__419piecewise_constructE,@object
	.size		_ZN40_INTERNAL_445a1a84_4_k_cu_7c9b9e87_241454cuda3std3__419piecewise_constructE,(_ZN40_INTERNAL_445a1a84_4_k_cu_7c9b9e87_241454cuda3std3__45__cpo4cendE - _ZN40_INTERNAL_445a1a84_4_k_cu_7c9b9e87_241454cuda3std3__419piecewise_constructE)
_ZN40_INTERNAL_445a1a84_4_k_cu_7c9b9e87_241454cuda3std3__419piecewise_constructE:
	.zero		1
	.type		_ZN40_INTERNAL_445a1a84_4_k_cu_7c9b9e87_241454cuda3std3__45__cpo4cendE,@object
	.size		_ZN40_INTERNAL_445a1a84_4_k_cu_7c9b9e87_241454cuda3std3__45__cpo4cendE,(_ZN40_INTERNAL_445a1a84_4_k_cu_7c9b9e87_241454cuda3std6ranges3__45__cpo4swapE - _ZN40_INTERNAL_445a1a84_4_k_cu_7c9b9e87_241454cuda3std3__45__cpo4cendE)
_ZN40_INTERNAL_445a1a84_4_k_cu_7c9b9e87_241454cuda3std3__45__cpo4cendE:
	.zero		1
	.type		_ZN40_INTERNAL_445a1a84_4_k_cu_7c9b9e87_241454cuda3std6ranges3__45__cpo4swapE,@object
	.size		_ZN40_INTERNAL_445a1a84_4_k_cu_7c9b9e87_241454cuda3std6ranges3__45__cpo4swapE,(.L_8 - _ZN40_INTERNAL_445a1a84_4_k_cu_7c9b9e87_241454cuda3std6ranges3__45__cpo4swapE)
_ZN40_INTERNAL_445a1a84_4_k_cu_7c9b9e87_241454cuda3std6ranges3__45__cpo4swapE:
	.zero		1
.L_8:


//--------------------- .nv.constant0._ZN7cutlass13device_kernelINS_4gemm6kernel13GemmUniversalIN4cute5tupleIJiiiiEEENS1_10collective13CollectiveMmaINS1_34MainloopSm90TmaGmmaWarpSpecializedILi7ENS5_IJNS4_1CILi4EEESB_NSA_ILi1EEEEEENS1_32KernelTmaWarpSpecializedPingpongEEENS5_IJNSA_ILi64EEESG_SG_EEENS_10tfloat32_tENS5_IJlSC_lEEESI_SJ_NS4_8TiledMMAINS4_8MMA_AtomIJNS4_4SM904GMMA29MMA_64x64x8_F32TF32TF32_SS_TNILNSN_7ScaleInE1ELSP_1EEEEEENS4_6LayoutINS5_IJSC_SC_SC_EEENS5_IJNSA_ILi0EEESU_SU_EEEEENS5_IJNS4_10UnderscoreESX_SX_EEEEENS4_23SM90_TMA_LOAD_MULTICASTENS4_14ComposedLayoutINS4_7SwizzleILi3ELi4ELi3EEENS4_18smem_ptr_flag_bitsILi32EEENSS_INS5_IJNSA_ILi8EEENSA_ILi32EEEEEENS5_IJS17_SC_EEEEEEEvNS4_8identityES10_S1B_vS1C_EENS_8epilogue10collective6detail29Sm90TmaWarpSpecializedAdapterINS1F_15DefaultEpilogueISI_SJ_SJ_NS1E_6thread17LinearCombinationISI_Li1EffLNS1J_9ScaleType4KindE0ELNS_15FloatRoundStyleE2ESI_EENS1_15EpilogueDefaultEEEEEvvEEEEvNT_6ParamsE --------------------------
	.section	.nv.constant0._ZN7cutlass13device_kernelINS_4gemm6kernel13GemmUniversalIN4cute5tupleIJiiiiEEENS1_10collective13CollectiveMmaINS1_34MainloopSm90TmaGmmaWarpSpecializedILi7ENS5_IJNS4_1CILi4EEESB_NSA_ILi1EEEEEENS1_32KernelTmaWarpSpecializedPingpongEEENS5_IJNSA_ILi64EEESG_SG_EEENS_10tfloat32_tENS5_IJlSC_lEEESI_SJ_NS4_8TiledMMAINS4_8MMA_AtomIJNS4_4SM904GMMA29MMA_64x64x8_F32TF32TF32_SS_TNILNSN_7ScaleInE1ELSP_1EEEEEENS4_6LayoutINS5_IJSC_SC_SC_EEENS5_IJNSA_ILi0EEESU_SU_EEEEENS5_IJNS4_10UnderscoreESX_SX_EEEEENS4_23SM90_TMA_LOAD_MULTICASTENS4_14ComposedLayoutINS4_7SwizzleILi3ELi4ELi3EEENS4_18smem_ptr_flag_bitsILi32EEENSS_INS5_IJNSA_ILi8EEENSA_ILi32EEEEEENS5_IJS17_SC_EEEEEEEvNS4_8identityES10_S1B_vS1C_EENS_8epilogue10collective6detail29Sm90TmaWarpSpecializedAdapterINS1F_15DefaultEpilogueISI_SJ_SJ_NS1E_6thread17LinearCombinationISI_Li1EffLNS1J_9ScaleType4KindE0ELNS_15FloatRoundStyleE2ESI_EENS1_15EpilogueDefaultEEEEEvvEEEEvNT_6ParamsE,"a",@progbits
	.sectionflags	@""
	.align	4
.nv.constant0._ZN7cutlass13device_kernelINS_4gemm6kernel13GemmUniversalIN4cute5tupleIJiiiiEEENS1_10collective13CollectiveMmaINS1_34MainloopSm90TmaGmmaWarpSpecializedILi7ENS5_IJNS4_1CILi4EEESB_NSA_ILi1EEEEEENS1_32KernelTmaWarpSpecializedPingpongEEENS5_IJNSA_ILi64EEESG_SG_EEENS_10tfloat32_tENS5_IJlSC_lEEESI_SJ_NS4_8TiledMMAINS4_8MMA_AtomIJNS4_4SM904GMMA29MMA_64x64x8_F32TF32TF32_SS_TNILNSN_7ScaleInE1ELSP_1EEEEEENS4_6LayoutINS5_IJSC_SC_SC_EEENS5_IJNSA_ILi0EEESU_SU_EEEEENS5_IJNS4_10UnderscoreESX_SX_EEEEENS4_23SM90_TMA_LOAD_MULTICASTENS4_14ComposedLayoutINS4_7SwizzleILi3ELi4ELi3EEENS4_18smem_ptr_flag_bitsILi32EEENSS_INS5_IJNSA_ILi8EEENSA_ILi32EEEEEENS5_IJS17_SC_EEEEEEEvNS4_8identityES10_S1B_vS1C_EENS_8epilogue10collective6detail29Sm90TmaWarpSpecializedAdapterINS1F_15DefaultEpilogueISI_SJ_SJ_NS1E_6thread17LinearCombinationISI_Li1EffLNS1J_9ScaleType4KindE0ELNS_15FloatRoundStyleE2ESI_EENS1_15EpilogueDefaultEEEEEvvEEEEvNT_6ParamsE:
	.zero		1664


//--------------------- SYMBOLS --------------------------

	.type		.nv.reservedSmem.offset0,@object
	.size		.nv.reservedSmem.offset0,0x4
	.type		__assertfail,@function
